	.target	sm_90a

	.elftype	@"ET_EXEC"


//--------------------- .note.nv.tkinfo           --------------------------
	.section	.note.nv.tkinfo,"",@"SHT_NOTE"
	.sectionflags	@"SHF_NOTE_NV_TKINFO"
	.tkinfo
        /*0018*/ 	.word	0x00000002
        /*0030*/ 	.string	""
        /*0030*/ 	.string	"ptxas"
        /*0030*/ 	.string	"Cuda compilation tools, release 13.0, V13.0.88"
        /*0030*/ 	.string	"Build cuda_13.0.r13.0/compiler.36424714_0"
        /*0030*/ 	.string	"-v  -suppress-debug-info  -lineinfo  -arch sm_90a "



//--------------------- .note.nv.cuinfo           --------------------------
	.section	.note.nv.cuinfo,"",@"SHT_NOTE"
	.sectionflags	@"SHF_NOTE_NV_CUINFO"
        /*0018*/ 	.short	0x0002
        /*001a*/ 	.short	0x005a
        /*001c*/ 	.short	0x0082
	.zero		2


//--------------------- .nv.info                  --------------------------
	.section	.nv.info,"",@"SHT_CUDA_INFO"
	.align	4


	//----- nvinfo : EIATTR_REGCOUNT
	.align		4
        /*0000*/ 	.byte	0x04, 0x2f
        /*0002*/ 	.short	(.L_1 - .L_0)
	.align		4
.L_0:
        /*0004*/ 	.word	index@(matmul_kernel)
        /*0008*/ 	.word	0x000000ff


	//----- nvinfo : EIATTR_FRAME_SIZE
	.align		4
.L_1:
        /*000c*/ 	.byte	0x04, 0x11
        /*000e*/ 	.short	(.L_3 - .L_2)
	.align		4
.L_2:
        /*0010*/ 	.word	index@(matmul_kernel)
        /*0014*/ 	.word	0x00000000


	//----- nvinfo : EIATTR_MIN_STACK_SIZE
	.align		4
.L_3:
        /*0018*/ 	.byte	0x04, 0x12
        /*001a*/ 	.short	(.L_5 - .L_4)
	.align		4
.L_4:
        /*001c*/ 	.word	index@(matmul_kernel)
        /*0020*/ 	.word	0x00000000
.L_5:


//--------------------- .nv.compat                --------------------------
	.section	.nv.compat,"",@"SHT_CUDA_COMPAT_INFO"
	.align	4
        /*0000*/ 	.byte	0x02, 0x09, 0x01, 0x00, 0x02, 0x02, 0x04, 0x00, 0x02, 0x05, 0x05, 0x00, 0x03, 0x07, 0x01, 0x01
        /*0010*/ 	.byte	0x02, 0x03, 0x00, 0x00, 0x02, 0x06, 0x01, 0x00, 0x04, 0x0b, 0x08, 0x00, 0x00, 0x00, 0x00, 0x00
        /*0020*/ 	.byte	0x00, 0x00, 0x00, 0x00


//--------------------- .nv.info.matmul_kernel    --------------------------
	.section	.nv.info.matmul_kernel,"",@"SHT_CUDA_INFO"
	.sectionflags	@""
	.align	4


	//----- nvinfo : EIATTR_CUDA_API_VERSION
	.align		4
        /*0000*/ 	.byte	0x04, 0x37
        /*0002*/ 	.short	(.L_7 - .L_6)
.L_6:
        /*0004*/ 	.word	0x00000082


	//----- nvinfo : EIATTR_KPARAM_INFO
	.align		4
.L_7:
        /*0008*/ 	.byte	0x04, 0x17
        /*000a*/ 	.short	(.L_9 - .L_8)
.L_8:
        /*000c*/ 	.word	0x00000000
        /*0010*/ 	.short	0x000d
        /*0012*/ 	.short	0x0048
        /*0014*/ 	.byte	0x00, 0xf4, 0x21, 0x00


	//----- nvinfo : EIATTR_KPARAM_INFO
	.align		4
.L_9:
        /*0018*/ 	.byte	0x04, 0x17
        /*001a*/ 	.short	(.L_11 - .L_10)
.L_10:
        /*001c*/ 	.word	0x00000000
        /*0020*/ 	.short	0x000c
        /*0022*/ 	.short	0x0040
        /*0024*/ 	.byte	0x00, 0xf4, 0x21, 0x00


	//----- nvinfo : EIATTR_KPARAM_INFO
	.align		4
.L_11:
        /*0028*/ 	.byte	0x04, 0x17
        /*002a*/ 	.short	(.L_13 - .L_12)
.L_12:
        /*002c*/ 	.word	0x00000000
        /*0030*/ 	.short	0x000b
        /*0032*/ 	.short	0x0038
        /*0034*/ 	.byte	0x00, 0xf0, 0x11, 0x00


	//----- nvinfo : EIATTR_KPARAM_INFO
	.align		4
.L_13:
        /*0038*/ 	.byte	0x04, 0x17
        /*003a*/ 	.short	(.L_15 - .L_14)
.L_14:
        /*003c*/ 	.word	0x00000000
        /*0040*/ 	.short	0x000a
        /*0042*/ 	.short	0x0034
        /*0044*/ 	.byte	0x00, 0xf0, 0x11, 0x00


	//----- nvinfo : EIATTR_KPARAM_INFO
	.align		4
.L_15:
        /*0048*/ 	.byte	0x04, 0x17
        /*004a*/ 	.short	(.L_17 - .L_16)
.L_16:
        /*004c*/ 	.word	0x00000000
        /*0050*/ 	.short	0x0009
        /*0052*/ 	.short	0x0030
        /*0054*/ 	.byte	0x00, 0xf0, 0x11, 0x00


	//----- nvinfo : EIATTR_KPARAM_INFO
	.align		4
.L_17:
        /*0058*/ 	.byte	0x04, 0x17
        /*005a*/ 	.short	(.L_19 - .L_18)
.L_18:
        /*005c*/ 	.word	0x00000000
        /*0060*/ 	.short	0x0008
        /*0062*/ 	.short	0x002c
        /*0064*/ 	.byte	0x00, 0xf0, 0x11, 0x00


	//----- nvinfo : EIATTR_KPARAM_INFO
	.align		4
.L_19:
        /*0068*/ 	.byte	0x04, 0x17
        /*006a*/ 	.short	(.L_21 - .L_20)
.L_20:
        /*006c*/ 	.word	0x00000000
        /*0070*/ 	.short	0x0007
        /*0072*/ 	.short	0x0028
        /*0074*/ 	.byte	0x00, 0xf0, 0x11, 0x00


	//----- nvinfo : EIATTR_KPARAM_INFO
	.align		4
.L_21:
        /*0078*/ 	.byte	0x04, 0x17
        /*007a*/ 	.short	(.L_23 - .L_22)
.L_22:
        /*007c*/ 	.word	0x00000000
        /*0080*/ 	.short	0x0006
        /*0082*/ 	.short	0x0024
        /*0084*/ 	.byte	0x00, 0xf0, 0x11, 0x00


	//----- nvinfo : EIATTR_KPARAM_INFO
	.align		4
.L_23:
        /*0088*/ 	.byte	0x04, 0x17
        /*008a*/ 	.short	(.L_25 - .L_24)
.L_24:
        /*008c*/ 	.word	0x00000000
        /*0090*/ 	.short	0x0005
        /*0092*/ 	.short	0x0020
        /*0094*/ 	.byte	0x00, 0xf0, 0x11, 0x00


	//----- nvinfo : EIATTR_KPARAM_INFO
	.align		4
.L_25:
        /*0098*/ 	.byte	0x04, 0x17
        /*009a*/ 	.short	(.L_27 - .L_26)
.L_26:
        /*009c*/ 	.word	0x00000000
        /*00a0*/ 	.short	0x0004
        /*00a2*/ 	.short	0x001c
        /*00a4*/ 	.byte	0x00, 0xf0, 0x11, 0x00


	//----- nvinfo : EIATTR_KPARAM_INFO
	.align		4
.L_27:
        /*00a8*/ 	.byte	0x04, 0x17
        /*00aa*/ 	.short	(.L_29 - .L_28)
.L_28:
        /*00ac*/ 	.word	0x00000000
        /*00b0*/ 	.short	0x0003
        /*00b2*/ 	.short	0x0018
        /*00b4*/ 	.byte	0x00, 0xf0, 0x11, 0x00


	//----- nvinfo : EIATTR_KPARAM_INFO
	.align		4
.L_29:
        /*00b8*/ 	.byte	0x04, 0x17
        /*00ba*/ 	.short	(.L_31 - .L_30)
.L_30:
        /*00bc*/ 	.word	0x00000000
        /*00c0*/ 	.short	0x0002
        /*00c2*/ 	.short	0x0010
        /*00c4*/ 	.byte	0x00, 0xf4, 0x21, 0x00


	//----- nvinfo : EIATTR_KPARAM_INFO
	.align		4
.L_31:
        /*00c8*/ 	.byte	0x04, 0x17
        /*00ca*/ 	.short	(.L_33 - .L_32)
.L_32:
        /*00cc*/ 	.word	0x00000000
        /*00d0*/ 	.short	0x0001
        /*00d2*/ 	.short	0x0008
        /*00d4*/ 	.byte	0x00, 0xf4, 0x21, 0x00


	//----- nvinfo : EIATTR_KPARAM_INFO
	.align		4
.L_33:
        /*00d8*/ 	.byte	0x04, 0x17
        /*00da*/ 	.short	(.L_35 - .L_34)
.L_34:
        /*00dc*/ 	.word	0x00000000
        /*00e0*/ 	.short	0x0000
        /*00e2*/ 	.short	0x0000
        /*00e4*/ 	.byte	0x00, 0xf4, 0x21, 0x00


	//----- nvinfo : EIATTR_SPARSE_MMA_MASK
	.align		4
.L_35:
        /*00e8*/ 	.byte	0x03, 0x50
        /*00ea*/ 	.short	0x0000


	//----- nvinfo : EIATTR_MAXREG_COUNT
	.align		4
        /*00ec*/ 	.byte	0x03, 0x1b
        /*00ee*/ 	.short	0x00ff


	//----- nvinfo : EIATTR_NUM_BARRIERS
	.align		4
        /*00f0*/ 	.byte	0x02, 0x4c
        /*00f2*/ 	.byte	0x01
	.zero		1


	//----- nvinfo : EIATTR_MERCURY_ISA_VERSION
	.align		4
        /*00f4*/ 	.byte	0x03, 0x5f
        /*00f6*/ 	.short	0x0101


	//----- nvinfo : EIATTR_EXIT_INSTR_OFFSETS
	.align		4
        /*00f8*/ 	.byte	0x04, 0x1c
        /*00fa*/ 	.short	(.L_37 - .L_36)


	//   ....[0]....
.L_36:
        /*00fc*/ 	.word	0x00006200


	//   ....[1]....
        /*0100*/ 	.word	0x00006230


	//----- nvinfo : EIATTR_REQNTID
	.align		4
.L_37:
        /*0104*/ 	.byte	0x04, 0x10
        /*0106*/ 	.short	(.L_39 - .L_38)
.L_38:
        /*0108*/ 	.word	0x00000080
        /*010c*/ 	.word	0x00000001
        /*0110*/ 	.word	0x00000001


	//----- nvinfo : EIATTR_CBANK_PARAM_SIZE
	.align		4
.L_39:
        /*0114*/ 	.byte	0x03, 0x19
        /*0116*/ 	.short	0x0050


	//----- nvinfo : EIATTR_PARAM_CBANK
	.align		4
        /*0118*/ 	.byte	0x04, 0x0a
        /*011a*/ 	.short	(.L_41 - .L_40)
	.align		4
.L_40:
        /*011c*/ 	.word	index@(.nv.constant0.matmul_kernel)
        /*0120*/ 	.short	0x0210
        /*0122*/ 	.short	0x0050


	//----- nvinfo : EIATTR_SW_WAR
	.align		4
.L_41:
        /*0124*/ 	.byte	0x04, 0x36
        /*0126*/ 	.short	(.L_43 - .L_42)
.L_42:
        /*0128*/ 	.word	0x00000008
.L_43:


//--------------------- .nv.callgraph             --------------------------
	.section	.nv.callgraph,"",@"SHT_CUDA_CALLGRAPH"
	.align	4
	.sectionentsize	8
	.align		4
        /*0000*/ 	.word	0x00000000
	.align		4
        /*0004*/ 	.word	0xffffffff
	.align		4
        /*0008*/ 	.word	0x00000000
	.align		4
        /*000c*/ 	.word	0xfffffffe
	.align		4
        /*0010*/ 	.word	0x00000000
	.align		4
        /*0014*/ 	.word	0xfffffffd
	.align		4
        /*0018*/ 	.word	0x00000000
	.align		4
        /*001c*/ 	.word	0xfffffffc


//--------------------- .text.matmul_kernel       --------------------------
	.section	.text.matmul_kernel,"ax",@progbits
	.align	128
        .global         matmul_kernel
        .type           matmul_kernel,@function
        .size           matmul_kernel,(.L_x_3 - matmul_kernel)
        .other          matmul_kernel,@"STO_CUDA_ENTRY STV_DEFAULT"
matmul_kernel:
.text.matmul_kernel:
[----:B------:R-:W-:Y:S08]  /*0000*/  LDC R1, c[0x0][0x28] ;  /* 0x00000a00ff017b82 */ /* 0x000ff00000000800 */
[----:B------:R-:W0:Y:S01]  /*0010*/  LDC.64 R54, c[0x0][0x228] ;  /* 0x00008a00ff367b82 */ /* 0x000e220000000a00 */
[----:B------:R-:W1:Y:S01]  /*0020*/  S2R R5, SR_CTAID.X ;  /* 0x0000000000057919 */ /* 0x000e620000002500 */
[----:B------:R-:W-:Y:S01]  /*0030*/  UMOV UR4, 0x400 ;  /* 0x0000040000047882 */ /* 0x000fe20000000000 */
[----:B------:R-:W-:Y:S01]  /*0040*/  ULDC.64 UR14, c[0x0][0x208] ;  /* 0x00008200000e7ab9 */ /* 0x000fe20000000a00 */
[----:B------:R-:W-:-:S02]  /*0050*/  CS2R R36, SRZ ;  /* 0x0000000000247805 */ /* 0x000fc4000001ff00 */
[----:B------:R-:W-:Y:S02]  /*0060*/  CS2R R38, SRZ ;  /* 0x0000000000267805 */ /* 0x000fe4000001ff00 */
[----:B------:R-:W-:Y:S02]  /*0070*/  CS2R R40, SRZ ;  /* 0x0000000000287805 */ /* 0x000fe4000001ff00 */
[----:B------:R-:W-:Y:S01]  /*0080*/  CS2R R42, SRZ ;  /* 0x00000000002a7805 */ /* 0x000fe2000001ff00 */
[----:B------:R-:W2:Y:S01]  /*0090*/  LDC R101, c[0x0][0x230] ;  /* 0x00008c00ff657b82 */ /* 0x000ea20000000800 */
[----:B------:R-:W-:Y:S02]  /*00a0*/  CS2R R48, SRZ ;  /* 0x0000000000307805 */ /* 0x000fe4000001ff00 */
[----:B------:R-:W-:Y:S02]  /*00b0*/  CS2R R50, SRZ ;  /* 0x0000000000327805 */ /* 0x000fe4000001ff00 */
[----:B------:R-:W-:-:S02]  /*00c0*/  CS2R R56, SRZ ;  /* 0x0000000000387805 */ /* 0x000fc4000001ff00 */
[----:B------:R-:W-:Y:S02]  /*00d0*/  CS2R R58, SRZ ;  /* 0x00000000003a7805 */ /* 0x000fe4000001ff00 */
[----:B------:R-:W-:Y:S02]  /*00e0*/  CS2R R64, SRZ ;  /* 0x0000000000407805 */ /* 0x000fe4000001ff00 */
[----:B------:R-:W-:Y:S02]  /*00f0*/  CS2R R66, SRZ ;  /* 0x0000000000427805 */ /* 0x000fe4000001ff00 */
[----:B------:R-:W-:Y:S01]  /*0100*/  CS2R R72, SRZ ;  /* 0x0000000000487805 */ /* 0x000fe2000001ff00 */
[----:B------:R-:W3:Y:S01]  /*0110*/  S2UR UR12, SR_CgaCtaId ;  /* 0x00000000000c79c3 */ /* 0x000ee20000008800 */
[----:B------:R-:W-:Y:S02]  /*0120*/  CS2R R74, SRZ ;  /* 0x00000000004a7805 */ /* 0x000fe4000001ff00 */
[----:B------:R-:W-:-:S02]  /*0130*/  CS2R R80, SRZ ;  /* 0x0000000000507805 */ /* 0x000fc4000001ff00 */
[----:B------:R-:W-:Y:S01]  /*0140*/  CS2R R82, SRZ ;  /* 0x0000000000527805 */ /* 0x000fe2000001ff00 */
[----:B0-----:R-:W-:-:S05]  /*0150*/  VIADD R0, R55, 0x7f ;  /* 0x0000007f37007836 */ /* 0x001fca0000000000 */
[----:B------:R-:W-:Y:S01]  /*0160*/  SHF.R.S32.HI R3, RZ, 0x1f, R0 ;  /* 0x0000001fff037819 */ /* 0x000fe20000011400 */
[----:B--2---:R-:W-:-:S03]  /*0170*/  VIADD R101, R101, 0x1f ;  /* 0x0000001f65657836 */ /* 0x004fc60000000000 */
[----:B------:R-:W-:Y:S02]  /*0180*/  LEA.HI R3, R3, R0, RZ, 0x7 ;  /* 0x0000000003037211 */ /* 0x000fe400078f38ff */
[----:B-1----:R-:W-:Y:S02]  /*0190*/  IABS R8, R5 ;  /* 0x0000000500087213 */ /* 0x002fe40000000000 */
[----:B------:R-:W-:Y:S01]  /*01a0*/  SHF.R.S32.HI R3, RZ, 0x7, R3 ;  /* 0x00000007ff037819 */ /* 0x000fe20000011403 */
[----:B---3--:R-:W-:-:S04]  /*01b0*/  ULEA UR12, UR12, UR4, 0x18 ;  /* 0x000000040c0c7291 */ /* 0x008fc8000f8ec03f */
[----:B------:R-:W-:-:S05]  /*01c0*/  IMAD.SHL.U32 R4, R3, 0x8, RZ ;  /* 0x0000000803047824 */ /* 0x000fca00078e00ff */
[-C--:B------:R-:W-:Y:S02]  /*01d0*/  IABS R7, R4.reuse ;  /* 0x0000000400077213 */ /* 0x080fe40000000000 */
[----:B------:R-:W-:Y:S02]  /*01e0*/  IABS R10, R4 ;  /* 0x00000004000a7213 */ /* 0x000fe40000000000 */
[----:B------:R-:W0:Y:S08]  /*01f0*/  I2F.RP R0, R7 ;  /* 0x0000000700007306 */ /* 0x000e300000209400 */
[----:B0-----:R-:W0:Y:S02]  /*0200*/  MUFU.RCP R0, R0 ;  /* 0x0000000000007308 */ /* 0x001e240000001000 */
[----:B0-----:R-:W-:-:S02]  /*0210*/  VIADD R2, R0, 0xffffffe ;  /* 0x0ffffffe00027836 */ /* 0x001fc40000000000 */
[----:B------:R-:W-:-:S04]  /*0220*/  IMAD.MOV R0, RZ, RZ, -R10 ;  /* 0x000000ffff007224 */ /* 0x000fc800078e0a0a */
[----:B------:R0:W1:Y:S02]  /*0230*/  F2I.FTZ.U32.TRUNC.NTZ R3, R2 ;  /* 0x0000000200037305 */ /* 0x000064000021f000 */
[----:B0-----:R-:W-:Y:S02]  /*0240*/  IMAD.MOV.U32 R2, RZ, RZ, RZ ;  /* 0x000000ffff027224 */ /* 0x001fe400078e00ff */
[----:B-1----:R-:W-:-:S04]  /*0250*/  IMAD.MOV R6, RZ, RZ, -R3 ;  /* 0x000000ffff067224 */ /* 0x002fc800078e0a03 */
[----:B------:R-:W-:Y:S02]  /*0260*/  IMAD R9, R6, R7, RZ ;  /* 0x0000000706097224 */ /* 0x000fe400078e02ff */
[----:B------:R-:W-:Y:S02]  /*0270*/  IMAD.MOV.U32 R6, RZ, RZ, R8 ;  /* 0x000000ffff067224 */ /* 0x000fe400078e0008 */
[----:B------:R-:W-:-:S06]  /*0280*/  IMAD.HI.U32 R3, R3, R9, R2 ;  /* 0x0000000903037227 */ /* 0x000fcc00078e0002 */
[----:B------:R-:W-:-:S04]  /*0290*/  IMAD.HI.U32 R3, R3, R6, RZ ;  /* 0x0000000603037227 */ /* 0x000fc800078e00ff */
[----:B------:R-:W-:-:S05]  /*02a0*/  IMAD R0, R3, R0, R6 ;  /* 0x0000000003007224 */ /* 0x000fca00078e0206 */
[----:B------:R-:W-:-:S13]  /*02b0*/  ISETP.GT.U32.AND P1, PT, R7, R0, PT ;  /* 0x000000000700720c */ /* 0x000fda0003f24070 */
[----:B------:R-:W-:Y:S02]  /*02c0*/  @!P1 IMAD.IADD R0, R0, 0x1, -R7 ;  /* 0x0000000100009824 */ /* 0x000fe400078e0a07 */
[----:B------:R-:W-:Y:S01]  /*02d0*/  @!P1 VIADD R3, R3, 0x1 ;  /* 0x0000000103039836 */ /* 0x000fe20000000000 */
[----:B------:R-:W-:Y:S02]  /*02e0*/  ISETP.NE.AND P1, PT, R4, RZ, PT ;  /* 0x000000ff0400720c */ /* 0x000fe40003f25270 */
[----:B------:R-:W-:Y:S02]  /*02f0*/  ISETP.GE.U32.AND P0, PT, R0, R7, PT ;  /* 0x000000070000720c */ /* 0x000fe40003f06070 */
[----:B------:R-:W-:-:S04]  /*0300*/  LOP3.LUT R0, R5, R4, RZ, 0x3c, !PT ;  /* 0x0000000405007212 */ /* 0x000fc800078e3cff */
[----:B------:R-:W-:Y:S01]  /*0310*/  ISETP.GE.AND P2, PT, R0, RZ, PT ;  /* 0x000000ff0000720c */ /* 0x000fe20003f46270 */
[----:B------:R-:W-:-:S06]  /*0320*/  VIADD R0, R54, 0x3f ;  /* 0x0000003f36007836 */ /* 0x000fcc0000000000 */
[----:B------:R-:W-:-:S04]  /*0330*/  @P0 VIADD R3, R3, 0x1 ;  /* 0x0000000103030836 */ /* 0x000fc80000000000 */
[----:B------:R-:W-:Y:S01]  /*0340*/  IMAD.MOV.U32 R2, RZ, RZ, R3 ;  /* 0x000000ffff027224 */ /* 0x000fe200078e0003 */
[----:B------:R-:W-:-:S03]  /*0350*/  SHF.R.S32.HI R3, RZ, 0x1f, R0 ;  /* 0x0000001fff037819 */ /* 0x000fc60000011400 */
[----:B------:R-:W-:Y:S01]  /*0360*/  @!P2 IMAD.MOV R2, RZ, RZ, -R2 ;  /* 0x000000ffff02a224 */ /* 0x000fe200078e0a02 */
[----:B------:R-:W-:Y:S02]  /*0370*/  @!P1 LOP3.LUT R2, RZ, R4, RZ, 0x33, !PT ;  /* 0x00000004ff029212 */ /* 0x000fe400078e33ff */
[----:B------:R-:W-:-:S03]  /*0380*/  LEA.HI R3, R3, R0, RZ, 0x6 ;  /* 0x0000000003037211 */ /* 0x000fc600078f30ff */
[----:B------:R-:W-:Y:S02]  /*0390*/  IMAD.SHL.U32 R6, R2, 0x8, RZ ;  /* 0x0000000802067824 */ /* 0x000fe400078e00ff */
[----:B------:R-:W-:-:S03]  /*03a0*/  IMAD.MOV R2, RZ, RZ, -R2 ;  /* 0x000000ffff027224 */ /* 0x000fc600078e0a02 */
[----:B------:R-:W-:Y:S01]  /*03b0*/  LEA.HI.SX32 R3, R3, -R6, 0x1a ;  /* 0x8000000603037211 */ /* 0x000fe200078fd2ff */
[----:B------:R-:W-:-:S03]  /*03c0*/  IMAD R4, R4, R2, R5 ;  /* 0x0000000204047224 */ /* 0x000fc600078e0205 */
[----:B------:R-:W-:Y:S02]  /*03d0*/  VIMNMX R11, R3, 0x8, PT ;  /* 0x00000008030b7848 */ /* 0x000fe40003fe0100 */
[----:B------:R-:W-:Y:S02]  /*03e0*/  IABS R9, R4 ;  /* 0x0000000400097213 */ /* 0x000fe40000000000 */
[----:B------:R-:W-:-:S04]  /*03f0*/  IABS R7, R11 ;  /* 0x0000000b00077213 */ /* 0x000fc80000000000 */
[----:B------:R-:W0:Y:S08]  /*0400*/  I2F.RP R0, R7 ;  /* 0x0000000700007306 */ /* 0x000e300000209400 */
[----:B0-----:R-:W0:Y:S02]  /*0410*/  MUFU.RCP R0, R0 ;  /* 0x0000000000007308 */ /* 0x001e240000001000 */
[----:B0-----:R-:W-:-:S06]  /*0420*/  VIADD R3, R0, 0xffffffe ;  /* 0x0ffffffe00037836 */ /* 0x001fcc0000000000 */
[----:B------:R-:W0:Y:S02]  /*0430*/  F2I.FTZ.U32.TRUNC.NTZ R3, R3 ;  /* 0x0000000300037305 */ /* 0x000e24000021f000 */
[----:B0-----:R-:W-:-:S04]  /*0440*/  IMAD.MOV R8, RZ, RZ, -R3 ;  /* 0x000000ffff087224 */ /* 0x001fc800078e0a03 */
[----:B------:R-:W-:Y:S01]  /*0450*/  IMAD.MOV.U32 R2, RZ, RZ, R8 ;  /* 0x000000ffff027224 */ /* 0x000fe200078e0008 */
[----:B------:R-:W-:-:S03]  /*0460*/  IABS R8, R11 ;  /* 0x0000000b00087213 */ /* 0x000fc60000000000 */
[----:B------:R-:W-:Y:S02]  /*0470*/  IMAD R5, R2, R7, RZ ;  /* 0x0000000702057224 */ /* 0x000fe400078e02ff */
[----:B------:R-:W-:Y:S02]  /*0480*/  IMAD.MOV.U32 R2, RZ, RZ, RZ ;  /* 0x000000ffff027224 */ /* 0x000fe400078e00ff */
[----:B------:R-:W-:Y:S02]  /*0490*/  IMAD.MOV R0, RZ, RZ, -R8 ;  /* 0x000000ffff007224 */ /* 0x000fe400078e0a08 */
[----:B------:R-:W-:-:S06]  /*04a0*/  IMAD.HI.U32 R2, R3, R5, R2 ;  /* 0x0000000503027227 */ /* 0x000fcc00078e0002 */
[----:B------:R-:W-:-:S04]  /*04b0*/  IMAD.HI.U32 R2, R2, R9, RZ ;  /* 0x0000000902027227 */ /* 0x000fc800078e00ff */
[----:B------:R-:W-:Y:S01]  /*04c0*/  IMAD R0, R2, R0, R9 ;  /* 0x0000000002007224 */ /* 0x000fe200078e0209 */
[----:B------:R-:W-:-:S04]  /*04d0*/  CS2R R8, SRZ ;  /* 0x0000000000087805 */ /* 0x000fc8000001ff00 */
[----:B------:R-:W-:-:S13]  /*04e0*/  ISETP.GT.U32.AND P1, PT, R7, R0, PT ;  /* 0x000000000700720c */ /* 0x000fda0003f24070 */
[----:B------:R-:W-:Y:S02]  /*04f0*/  @!P1 IMAD.IADD R0, R0, 0x1, -R7 ;  /* 0x0000000100009824 */ /* 0x000fe400078e0a07 */
[----:B------:R-:W-:Y:S01]  /*0500*/  @!P1 VIADD R2, R2, 0x1 ;  /* 0x0000000102029836 */ /* 0x000fe20000000000 */
[----:B------:R-:W-:Y:S02]  /*0510*/  ISETP.NE.AND P1, PT, R11, RZ, PT ;  /* 0x000000ff0b00720c */ /* 0x000fe40003f25270 */
[----:B------:R-:W-:Y:S02]  /*0520*/  ISETP.GE.U32.AND P0, PT, R0, R7, PT ;  /* 0x000000070000720c */ /* 0x000fe40003f06070 */
[----:B------:R-:W-:-:S04]  /*0530*/  LOP3.LUT R0, R4, R11, RZ, 0x3c, !PT ;  /* 0x0000000b04007212 */ /* 0x000fc800078e3cff */
[----:B------:R-:W-:-:S07]  /*0540*/  ISETP.GE.AND P2, PT, R0, RZ, PT ;  /* 0x000000ff0000720c */ /* 0x000fce0003f46270 */
[----:B------:R-:W-:Y:S01]  /*0550*/  @P0 VIADD R2, R2, 0x1 ;  /* 0x0000000102020836 */ /* 0x000fe20000000000 */
[----:B------:R-:W-:-:S03]  /*0560*/  ISETP.GE.AND P0, PT, R101, 0x20, PT ;  /* 0x000000206500780c */ /* 0x000fc60003f06270 */
[----:B------:R-:W-:-:S04]  /*0570*/  IMAD.MOV.U32 R3, RZ, RZ, R2 ;  /* 0x000000ffff037224 */ /* 0x000fc800078e0002 */
[----:B------:R-:W-:Y:S01]  /*0580*/  @!P2 IMAD.MOV R3, RZ, RZ, -R3 ;  /* 0x000000ffff03a224 */ /* 0x000fe200078e0a03 */
[----:B------:R-:W-:-:S05]  /*0590*/  @!P1 LOP3.LUT R3, RZ, R11, RZ, 0x33, !PT ;  /* 0x0000000bff039212 */ /* 0x000fca00078e33ff */
[----:B------:R-:W-:Y:S02]  /*05a0*/  IMAD.MOV R0, RZ, RZ, -R3 ;  /* 0x000000ffff007224 */ /* 0x000fe400078e0a03 */
[----:B------:R-:W-:Y:S02]  /*05b0*/  IMAD.SHL.U32 R3, R3, 0x80, RZ ;  /* 0x0000008003037824 */ /* 0x000fe400078e00ff */
[----:B------:R-:W-:Y:S01]  /*05c0*/  IMAD R0, R11, R0, R4 ;  /* 0x000000000b007224 */ /* 0x000fe200078e0204 */
[----:B------:R-:W-:-:S03]  /*05d0*/  CS2R R10, SRZ ;  /* 0x00000000000a7805 */ /* 0x000fc6000001ff00 */
[----:B------:R-:W-:Y:S02]  /*05e0*/  IMAD.IADD R4, R6, 0x1, R0 ;  /* 0x0000000106047824 */ /* 0x000fe400078e0200 */
[----:B------:R-:W0:Y:S02]  /*05f0*/  S2R R0, SR_TID.X ;  /* 0x0000000000007919 */ /* 0x000e240000002100 */
[----:B0-----:R-:W-:Y:S02]  /*0600*/  LOP3.LUT R5, R0, 0x3f, RZ, 0xc0, !PT ;  /* 0x0000003f00057812 */ /* 0x001fe400078ec0ff */
[----:B------:R-:W-:-:S03]  /*0610*/  SHF.R.U32.HI R2, RZ, 0x6, R0 ;  /* 0x00000006ff027819 */ /* 0x000fc60000011600 */
[----:B------:R-:W-:Y:S01]  /*0620*/  IMAD R4, R4, 0x40, R5 ;  /* 0x0000004004047824 */ /* 0x000fe200078e0205 */
[----:B------:R-:W-:Y:S01]  /*0630*/  SGXT.U32 R2, R2, 0x1 ;  /* 0x000000010202781a */ /* 0x000fe20000000000 */
[----:B------:R-:W-:Y:S06]  /*0640*/  @!P0 BRA `(.L_x_0) ;  /* 0x0000003c00b08947 */ /* 0x000fec0003800000 */
[----:B------:R-:W-:Y:S01]  /*0650*/  IABS R13, R54 ;  /* 0x00000036000d7213 */ /* 0x000fe20000000000 */
[----:B------:R-:W-:Y:S01]  /*0660*/  ULDC UR4, c[0x0][0x234] ;  /* 0x00008d0000047ab9 */ /* 0x000fe20000000800 */
[----:B------:R-:W-:Y:S01]  /*0670*/  IABS R6, R55 ;  /* 0x0000003700067213 */ /* 0x000fe20000000000 */
[----:B------:R-:W-:Y:S01]  /*0680*/  ULDC.64 UR6, c[0x0][0x210] ;  /* 0x0000840000067ab9 */ /* 0x000fe20000000a00 */
[----:B------:R-:W0:Y:S01]  /*0690*/  I2F.RP R12, R13 ;  /* 0x0000000d000c7306 */ /* 0x000e220000209400 */
[----:B------:R-:W-:Y:S01]  /*06a0*/  ISETP.GE.AND P1, PT, R4, RZ, PT ;  /* 0x000000ff0400720c */ /* 0x000fe20003f26270 */
[----:B------:R-:W-:Y:S01]  /*06b0*/  ULDC UR5, c[0x0][0x240] ;  /* 0x0000900000057ab9 */ /* 0x000fe20000000800 */
[----:B------:R-:W-:Y:S01]  /*06c0*/  ISETP.NE.AND P2, PT, R54, RZ, PT ;  /* 0x000000ff3600720c */ /* 0x000fe20003f45270 */
[----:B------:R-:W1:Y:S01]  /*06d0*/  LDC R90, c[0x0][0x238] ;  /* 0x00008e00ff5a7b82 */ /* 0x000e620000000800 */
[----:B------:R-:W-:Y:S01]  /*06e0*/  IMAD.SHL.U32 R5, R5, 0x2, RZ ;  /* 0x0000000205057824 */ /* 0x000fe200078e00ff */
[----:B------:R-:W-:-:S02]  /*06f0*/  LOP3.LUT R106, R2, 0x4, RZ, 0xfc, !PT ;  /* 0x00000004026a7812 */ /* 0x000fc400078efcff */
[----:B------:R-:W-:Y:S01]  /*0700*/  CS2R R74, SRZ ;  /* 0x00000000004a7805 */ /* 0x000fe2000001ff00 */
[----:B------:R-:W2:Y:S01]  /*0710*/  I2F.RP R7, R6 ;  /* 0x0000000600077306 */ /* 0x000ea20000209400 */
[C---:B------:R-:W-:Y:S02]  /*0720*/  LOP3.LUT R107, R2.reuse, 0x6, RZ, 0xfc, !PT ;  /* 0x00000006026b7812 */ /* 0x040fe400078efcff */
[----:B------:R-:W-:Y:S02]  /*0730*/  CS2R R76, SRZ ;  /* 0x00000000004c7805 */ /* 0x000fe4000001ff00 */
[C---:B------:R-:W-:Y:S02]  /*0740*/  LOP3.LUT R108, R2.reuse, 0x8, RZ, 0xfc, !PT ;  /* 0x00000008026c7812 */ /* 0x040fe400078efcff */
[----:B------:R-:W-:Y:S02]  /*0750*/  CS2R R78, SRZ ;  /* 0x00000000004e7805 */ /* 0x000fe4000001ff00 */
[----:B------:R-:W-:-:S02]  /*0760*/  LOP3.LUT R109, R2, 0xa, RZ, 0xfc, !PT ;  /* 0x0000000a026d7812 */ /* 0x000fc400078efcff */
[----:B------:R-:W-:Y:S02]  /*0770*/  CS2R R80, SRZ ;  /* 0x0000000000507805 */ /* 0x000fe4000001ff00 */
[C---:B------:R-:W-:Y:S01]  /*0780*/  LOP3.LUT R103, R2.reuse, 0xe, RZ, 0xfc, !PT ;  /* 0x0000000e02677812 */ /* 0x040fe200078efcff */
[----:B0-----:R-:W0:Y:S01]  /*0790*/  MUFU.RCP R12, R12 ;  /* 0x0000000c000c7308 */ /* 0x001e220000001000 */
[C---:B------:R-:W-:Y:S02]  /*07a0*/  LOP3.LUT R102, R2.reuse, 0x10, RZ, 0xfc, !PT ;  /* 0x0000001002667812 */ /* 0x040fe400078efcff */
[----:B------:R-:W-:Y:S02]  /*07b0*/  CS2R R82, SRZ ;  /* 0x0000000000527805 */ /* 0x000fe4000001ff00 */
[----:B------:R-:W-:Y:S02]  /*07c0*/  LOP3.LUT R100, R2, 0x14, RZ, 0xfc, !PT ;  /* 0x0000001402647812 */ /* 0x000fe400078efcff */
[----:B------:R-:W-:-:S02]  /*07d0*/  CS2R R84, SRZ ;  /* 0x0000000000547805 */ /* 0x000fc4000001ff00 */
[C---:B------:R-:W-:Y:S02]  /*07e0*/  LOP3.LUT R99, R2.reuse, 0x16, RZ, 0xfc, !PT ;  /* 0x0000001602637812 */ /* 0x040fe400078efcff */
[----:B------:R-:W-:Y:S02]  /*07f0*/  CS2R R86, SRZ ;  /* 0x0000000000567805 */ /* 0x000fe4000001ff00 */
[C---:B------:R-:W-:Y:S01]  /*0800*/  LOP3.LUT R97, R2.reuse, 0x18, RZ, 0xfc, !PT ;  /* 0x0000001802617812 */ /* 0x040fe200078efcff */
[----:B--2---:R-:W2:Y:S01]  /*0810*/  MUFU.RCP R7, R7 ;  /* 0x0000000700077308 */ /* 0x004ea20000001000 */
[C---:B------:R-:W-:Y:S01]  /*0820*/  LOP3.LUT R96, R2.reuse, 0x1a, RZ, 0xfc, !PT ;  /* 0x0000001a02607812 */ /* 0x040fe200078efcff */
[----:B------:R-:W-:Y:S01]  /*0830*/  UMOV UR8, 0x80 ;  /* 0x0000008000087882 */ /* 0x000fe20000000000 */
[----:B------:R-:W-:Y:S01]  /*0840*/  LOP3.LUT R95, R2, 0x1c, RZ, 0xfc, !PT ;  /* 0x0000001c025f7812 */ /* 0x000fe200078efcff */
[-C--:B-1----:R-:W-:Y:S01]  /*0850*/  IMAD R91, R108, R90.reuse, RZ ;  /* 0x0000005a6c5b7224 */ /* 0x082fe200078e02ff */
[----:B------:R-:W-:Y:S01]  /*0860*/  LOP3.LUT R98, R2, 0x1e, RZ, 0xfc, !PT ;  /* 0x0000001e02627812 */ /* 0x000fe200078efcff */
[-C--:B------:R-:W-:Y:S01]  /*0870*/  IMAD R88, R107, R90.reuse, RZ ;  /* 0x0000005a6b587224 */ /* 0x080fe200078e02ff */
[----:B------:R-:W-:Y:S01]  /*0880*/  LOP3.LUT R104, R0, 0x1f, RZ, 0xc0, !PT ;  /* 0x0000001f00687812 */ /* 0x000fe200078ec0ff */
[----:B------:R-:W-:Y:S01]  /*0890*/  IMAD R89, R106, R90, RZ ;  /* 0x0000005a6a597224 */ /* 0x000fe200078e02ff */
[----:B------:R-:W-:Y:S01]  /*08a0*/  LOP3.LUT R105, R2, 0x2, RZ, 0xfc, !PT ;  /* 0x0000000202697812 */ /* 0x000fe200078efcff */
[----:B0-----:R-:W-:Y:S01]  /*08b0*/  VIADD R10, R12, 0xffffffe ;  /* 0x0ffffffe0c0a7836 */ /* 0x001fe20000000000 */
[----:B------:R-:W-:Y:S01]  /*08c0*/  IABS R12, R4 ;  /* 0x00000004000c7213 */ /* 0x000fe20000000000 */
[----:B------:R-:W-:Y:S01]  /*08d0*/  UMOV UR9, 0x40000040 ;  /* 0x4000004000097882 */ /* 0x000fe20000000000 */
[----:B------:R-:W-:Y:S01]  /*08e0*/  UMOV UR10, 0xfffffffe ;  /* 0xfffffffe000a7882 */ /* 0x000fe20000000000 */
[----:B------:R0:W1:Y:S01]  /*08f0*/  F2I.FTZ.U32.TRUNC.NTZ R11, R10 ;  /* 0x0000000a000b7305 */ /* 0x000062000021f000 */
[----:B------:R-:W-:Y:S01]  /*0900*/  UMOV UR11, 0x7fffffdf ;  /* 0x7fffffdf000b7882 */ /* 0x000fe20000000000 */
[----:B------:R-:W-:Y:S01]  /*0910*/  ULDC UR13, c[0x0][0x230] ;  /* 0x00008c00000d7ab9 */ /* 0x000fe20000000800 */
[----:B--2---:R-:W-:-:S05]  /*0920*/  VIADD R8, R7, 0xffffffe ;  /* 0x0ffffffe07087836 */ /* 0x004fca0000000000 */
[----:B------:R2:W3:Y:S01]  /*0930*/  F2I.FTZ.U32.TRUNC.NTZ R9, R8 ;  /* 0x0000000800097305 */ /* 0x0004e2000021f000 */
[----:B0-----:R-:W-:Y:S02]  /*0940*/  IMAD.MOV.U32 R10, RZ, RZ, RZ ;  /* 0x000000ffff0a7224 */ /* 0x001fe400078e00ff */
[----:B-1----:R-:W-:Y:S02]  /*0950*/  IMAD.MOV R14, RZ, RZ, -R11 ;  /* 0x000000ffff0e7224 */ /* 0x002fe400078e0a0b */
[----:B--2---:R-:W-:Y:S02]  /*0960*/  IMAD.MOV.U32 R8, RZ, RZ, RZ ;  /* 0x000000ffff087224 */ /* 0x004fe400078e00ff */
[----:B------:R-:W-:Y:S01]  /*0970*/  IMAD R15, R14, R13, RZ ;  /* 0x0000000d0e0f7224 */ /* 0x000fe200078e02ff */
[----:B------:R-:W-:-:S03]  /*0980*/  SHF.R.U32.HI R14, RZ, 0x5, R0 ;  /* 0x00000005ff0e7819 */ /* 0x000fc60000011600 */
[----:B------:R-:W-:Y:S01]  /*0990*/  IMAD.HI.U32 R11, R11, R15, R10 ;  /* 0x0000000f0b0b7227 */ /* 0x000fe200078e000a */
[----:B------:R-:W-:-:S03]  /*09a0*/  SGXT.U32 R10, R14, 0x2 ;  /* 0x000000020e0a781a */ /* 0x000fc60000000000 */
[----:B---3--:R-:W-:Y:S01]  /*09b0*/  IMAD.MOV R7, RZ, RZ, -R9 ;  /* 0x000000ffff077224 */ /* 0x008fe200078e0a09 */
[----:B------:R-:W-:Y:S01]  /*09c0*/  LOP3.LUT R18, R3, R10, RZ, 0xfc, !PT ;  /* 0x0000000a03127212 */ /* 0x000fe200078efcff */
[----:B------:R-:W-:-:S03]  /*09d0*/  IMAD.HI.U32 R11, R11, R12, RZ ;  /* 0x0000000c0b0b7227 */ /* 0x000fc600078e00ff */
[C---:B------:R-:W-:Y:S01]  /*09e0*/  LOP3.LUT R14, R18.reuse, 0x78, RZ, 0xfc, !PT ;  /* 0x00000078120e7812 */ /* 0x040fe200078efcff */
[----:B------:R-:W-:Y:S01]  /*09f0*/  IMAD R7, R7, R6, RZ ;  /* 0x0000000607077224 */ /* 0x000fe200078e02ff */
[C---:B------:R-:W-:Y:S01]  /*0a00*/  LOP3.LUT R16, R18.reuse, 0x74, RZ, 0xfc, !PT ;  /* 0x0000007412107812 */ /* 0x040fe200078efcff */
[----:B------:R-:W-:Y:S01]  /*0a10*/  IMAD.MOV R11, RZ, RZ, -R11 ;  /* 0x000000ffff0b7224 */ /* 0x000fe200078e0a0b */
[----:B------:R-:W-:Y:S01]  /*0a20*/  IABS R10, R14 ;  /* 0x0000000e000a7213 */ /* 0x000fe20000000000 */
[----:B------:R-:W-:Y:S01]  /*0a30*/  IMAD.HI.U32 R9, R9, R7, R8 ;  /* 0x0000000709097227 */ /* 0x000fe200078e0008 */
[----:B------:R-:W-:Y:S02]  /*0a40*/  IABS R15, R16 ;  /* 0x00000010000f7213 */ /* 0x000fe40000000000 */
[----:B------:R-:W-:Y:S01]  /*0a50*/  LOP3.LUT R20, R18, 0x70, RZ, 0xfc, !PT ;  /* 0x0000007012147812 */ /* 0x000fe200078efcff */
[----:B------:R-:W-:Y:S01]  /*0a60*/  IMAD R12, R13, R11, R12 ;  /* 0x0000000b0d0c7224 */ /* 0x000fe200078e020c */
[----:B------:R-:W-:Y:S01]  /*0a70*/  SHF.R.S32.HI R8, RZ, 0x1f, R101 ;  /* 0x0000001fff087819 */ /* 0x000fe20000011465 */
[----:B------:R-:W-:Y:S01]  /*0a80*/  IMAD.MOV.U32 R11, RZ, RZ, R10 ;  /* 0x000000ffff0b7224 */ /* 0x000fe200078e000a */
[----:B------:R-:W-:-:S02]  /*0a90*/  IABS R17, R20 ;  /* 0x0000001400117213 */ /* 0x000fc40000000000 */
[----:B------:R-:W-:Y:S01]  /*0aa0*/  ISETP.GT.U32.AND P0, PT, R13, R12, PT ;  /* 0x0000000c0d00720c */ /* 0x000fe20003f04070 */
[C---:B------:R-:W-:Y:S01]  /*0ab0*/  IMAD.HI.U32 R7, R9.reuse, R11, RZ ;  /* 0x0000000b09077227 */ /* 0x040fe200078e00ff */
[----:B------:R-:W-:Y:S02]  /*0ac0*/  LEA.HI R101, R8, R101, RZ, 0x5 ;  /* 0x0000006508657211 */ /* 0x000fe400078f28ff */
[----:B------:R-:W-:Y:S01]  /*0ad0*/  LOP3.LUT R8, R18, 0x6c, RZ, 0xfc, !PT ;  /* 0x0000006c12087812 */ /* 0x000fe200078efcff */
[----:B------:R-:W-:Y:S01]  /*0ae0*/  IMAD.MOV R7, RZ, RZ, -R7 ;  /* 0x000000ffff077224 */ /* 0x000fe200078e0a07 */
[----:B------:R-:W-:Y:S01]  /*0af0*/  ISETP.GE.AND P3, PT, R14, RZ, PT ;  /* 0x000000ff0e00720c */ /* 0x000fe20003f66270 */
[C---:B------:R-:W-:Y:S01]  /*0b00*/  IMAD.HI.U32 R10, R9.reuse, R17, RZ ;  /* 0x00000011090a7227 */ /* 0x040fe200078e00ff */
[----:B------:R-:W-:Y:S02]  /*0b10*/  IABS R19, R8 ;  /* 0x0000000800137213 */ /* 0x000fe40000000000 */
[----:B------:R-:W-:Y:S01]  /*0b20*/  LOP3.LUT R14, R18, 0x64, RZ, 0xfc, !PT ;  /* 0x00000064120e7812 */ /* 0x000fe200078efcff */
[----:B------:R-:W-:Y:S01]  /*0b30*/  IMAD R11, R6, R7, R11 ;  /* 0x00000007060b7224 */ /* 0x000fe200078e020b */
[----:B------:R-:W-:Y:S01]  /*0b40*/  LOP3.LUT R22, R18, 0x54, RZ, 0xfc, !PT ;  /* 0x0000005412167812 */ /* 0x000fe200078efcff */
[----:B------:R-:W-:Y:S01]  /*0b50*/  IMAD.HI.U32 R7, R9, R15, RZ ;  /* 0x0000000f09077227 */ /* 0x000fe200078e00ff */
[----:B------:R-:W-:-:S02]  /*0b60*/  IABS R23, R14 ;  /* 0x0000000e00177213 */ /* 0x000fc40000000000 */
[----:B------:R-:W-:Y:S01]  /*0b70*/  IABS R31, R22 ;  /* 0x00000016001f7213 */ /* 0x000fe20000000000 */
[----:B------:R-:W-:Y:S01]  /*0b80*/  @!P0 IMAD.IADD R12, R12, 0x1, -R13 ;  /* 0x000000010c0c8824 */ /* 0x000fe200078e0a0d */
[----:B------:R-:W-:Y:S01]  /*0b90*/  ISETP.GT.U32.AND P0, PT, R6, R11, PT ;  /* 0x0000000b0600720c */ /* 0x000fe20003f04070 */
[----:B------:R-:W-:Y:S01]  /*0ba0*/  IMAD.MOV R7, RZ, RZ, -R7 ;  /* 0x000000ffff077224 */ /* 0x000fe200078e0a07 */
[----:B------:R-:W-:Y:S01]  /*0bb0*/  LOP3.LUT R24, R18, 0x50, RZ, 0xfc, !PT ;  /* 0x0000005012187812 */ /* 0x000fe200078efcff */
[----:B------:R-:W-:Y:S01]  /*0bc0*/  IMAD.MOV R10, RZ, RZ, -R10 ;  /* 0x000000ffff0a7224 */ /* 0x000fe200078e0a0a */
[----:B------:R-:W-:Y:S01]  /*0bd0*/  ISETP.GT.U32.AND P4, PT, R13, R12, PT ;  /* 0x0000000c0d00720c */ /* 0x000fe20003f84070 */
[C---:B------:R-:W-:Y:S01]  /*0be0*/  IMAD R15, R6.reuse, R7, R15 ;  /* 0x00000007060f7224 */ /* 0x040fe200078e020f */
[----:B------:R-:W-:Y:S01]  /*0bf0*/  IABS R33, R24 ;  /* 0x0000001800217213 */ /* 0x000fe20000000000 */
[----:B------:R-:W-:Y:S01]  /*0c00*/  IMAD R17, R6, R10, R17 ;  /* 0x0000000a06117224 */ /* 0x000fe200078e0211 */
[----:B------:R-:W-:-:S02]  /*0c10*/  LOP3.LUT R10, R18, 0x68, RZ, 0xfc, !PT ;  /* 0x00000068120a7812 */ /* 0x000fc400078efcff */
[C---:B------:R-:W-:Y:S02]  /*0c20*/  ISETP.GT.U32.AND P5, PT, R6.reuse, R15, PT ;  /* 0x0000000f0600720c */ /* 0x040fe40003fa4070 */
[----:B------:R-:W-:Y:S01]  /*0c30*/  ISETP.GT.U32.AND P6, PT, R6, R17, PT ;  /* 0x000000110600720c */ /* 0x000fe20003fc4070 */
[----:B------:R-:W-:Y:S01]  /*0c40*/  @!P0 IMAD.IADD R11, R11, 0x1, -R6 ;  /* 0x000000010b0b8824 */ /* 0x000fe200078e0a06 */
[----:B------:R-:W-:Y:S02]  /*0c50*/  IABS R21, R10 ;  /* 0x0000000a00157213 */ /* 0x000fe40000000000 */
[----:B------:R-:W-:Y:S01]  /*0c60*/  LOP3.LUT R26, R18, 0x10, RZ, 0xfc, !PT ;  /* 0x00000010121a7812 */ /* 0x000fe200078efcff */
[----:B------:R-:W-:Y:S01]  /*0c70*/  @!P4 IMAD.IADD R12, R12, 0x1, -R13 ;  /* 0x000000010c0cc824 */ /* 0x000fe200078e0a0d */
[----:B------:R-:W-:Y:S02]  /*0c80*/  ISETP.GT.U32.AND P0, PT, R6, R11, PT ;  /* 0x0000000b0600720c */ /* 0x000fe40003f04070 */
[----:B------:R-:W-:Y:S01]  /*0c90*/  ISETP.GE.AND P4, PT, R16, RZ, PT ;  /* 0x000000ff1000720c */ /* 0x000fe20003f86270 */
[----:B------:R-:W-:Y:S01]  /*0ca0*/  IMAD.MOV.U32 R7, RZ, RZ, R12 ;  /* 0x000000ffff077224 */ /* 0x000fe200078e000c */
[----:B------:R-:W-:Y:S01]  /*0cb0*/  LOP3.LUT R16, R18, 0x60, RZ, 0xfc, !PT ;  /* 0x0000006012107812 */ /* 0x000fe200078efcff */
[--C-:B------:R-:W-:Y:S01]  /*0cc0*/  @!P5 IMAD.IADD R15, R15, 0x1, -R6.reuse ;  /* 0x000000010f0fd824 */ /* 0x100fe200078e0a06 */
[----:B------:R-:W-:Y:S01]  /*0cd0*/  IABS R65, R26 ;  /* 0x0000001a00417213 */ /* 0x000fe20000000000 */
[----:B------:R-:W-:Y:S01]  /*0ce0*/  @!P1 IMAD.MOV R7, RZ, RZ, -R7 ;  /* 0x000000ffff079224 */ /* 0x000fe200078e0a07 */
[----:B------:R-:W-:Y:S01]  /*0cf0*/  @!P2 LOP3.LUT R7, RZ, R54, RZ, 0x33, !PT ;  /* 0x00000036ff07a212 */ /* 0x000fe200078e33ff */
[----:B------:R-:W-:Y:S01]  /*0d00*/  @!P6 IMAD.IADD R17, R17, 0x1, -R6 ;  /* 0x000000011111e824 */ /* 0x000fe200078e0a06 */
[----:B------:R-:W-:Y:S01]  /*0d10*/  ISETP.GE.AND P2, PT, R8, RZ, PT ;  /* 0x000000ff0800720c */ /* 0x000fe20003f46270 */
[----:B------:R-:W-:Y:S01]  /*0d20*/  IMAD.HI.U32 R8, R9, R19, RZ ;  /* 0x0000001309087227 */ /* 0x000fe200078e00ff */
[----:B------:R-:W-:-:S02]  /*0d30*/  ISETP.GT.U32.AND P5, PT, R6, R15, PT ;  /* 0x0000000f0600720c */ /* 0x000fc40003fa4070 */
[----:B------:R-:W-:Y:S01]  /*0d40*/  ISETP.GT.U32.AND P6, PT, R6, R17, PT ;  /* 0x000000110600720c */ /* 0x000fe20003fc4070 */
[----:B------:R-:W-:Y:S01]  /*0d50*/  IMAD.MOV R8, RZ, RZ, -R8 ;  /* 0x000000ffff087224 */ /* 0x000fe200078e0a08 */
[----:B------:R-:W-:Y:S01]  /*0d60*/  ISETP.GE.AND P1, PT, R20, RZ, PT ;  /* 0x000000ff1400720c */ /* 0x000fe20003f26270 */
[--C-:B------:R-:W-:Y:S01]  /*0d70*/  @!P0 IMAD.IADD R11, R11, 0x1, -R6.reuse ;  /* 0x000000010b0b8824 */ /* 0x100fe200078e0a06 */
[----:B------:R-:W-:Y:S01]  /*0d80*/  ISETP.GE.AND P0, PT, R10, RZ, PT ;  /* 0x000000ff0a00720c */ /* 0x000fe20003f06270 */
[----:B------:R-:W-:Y:S01]  /*0d90*/  IMAD R19, R6, R8, R19 ;  /* 0x0000000806137224 */ /* 0x000fe200078e0213 */
[----:B------:R-:W-:Y:S01]  /*0da0*/  LOP3.LUT R20, R18, 0x58, RZ, 0xfc, !PT ;  /* 0x0000005812147812 */ /* 0x000fe200078efcff */
[----:B------:R-:W-:Y:S01]  /*0db0*/  IMAD.HI.U32 R10, R9, R21, RZ ;  /* 0x00000015090a7227 */ /* 0x000fe200078e00ff */
[----:B------:R-:W-:Y:S02]  /*0dc0*/  IABS R12, R16 ;  /* 0x00000010000c7213 */ /* 0x000fe40000000000 */
[----:B------:R-:W-:Y:S01]  /*0dd0*/  IABS R27, R20 ;  /* 0x00000014001b7213 */ /* 0x000fe20000000000 */
[----:B------:R-:W-:Y:S01]  /*0de0*/  @!P5 IMAD.IADD R15, R15, 0x1, -R6 ;  /* 0x000000010f0fd824 */ /* 0x000fe200078e0a06 */
[----:B------:R-:W-:Y:S01]  /*0df0*/  ISETP.GT.U32.AND P5, PT, R6, R19, PT ;  /* 0x000000130600720c */ /* 0x000fe20003fa4070 */
[----:B------:R-:W-:Y:S01]  /*0e00*/  IMAD.MOV R10, RZ, RZ, -R10 ;  /* 0x000000ffff0a7224 */ /* 0x000fe200078e0a0a */
[C---:B------:R-:W-:Y:S01]  /*0e10*/  LOP3.LUT R28, R18.reuse, 0xc, RZ, 0xfc, !PT ;  /* 0x0000000c121c7812 */ /* 0x040fe200078efcff */
[----:B------:R-:W-:Y:S01]  /*0e20*/  IMAD.HI.U32 R8, R9, R23, RZ ;  /* 0x0000001709087227 */ /* 0x000fe200078e00ff */
[----:B------:R-:W-:-:S02]  /*0e30*/  LOP3.LUT R30, R18, 0x8, RZ, 0xfc, !PT ;  /* 0x00000008121e7812 */ /* 0x000fc400078efcff */
[----:B------:R-:W-:Y:S01]  /*0e40*/  IABS R67, R28 ;  /* 0x0000001c00437213 */ /* 0x000fe20000000000 */
[----:B------:R-:W-:Y:S01]  /*0e50*/  IMAD R21, R6, R10, R21 ;  /* 0x0000000a06157224 */ /* 0x000fe200078e0215 */
[----:B------:R-:W-:Y:S01]  /*0e60*/  IABS R69, R30 ;  /* 0x0000001e00457213 */ /* 0x000fe20000000000 */
[----:B------:R-:W-:Y:S01]  /*0e70*/  IMAD.MOV R8, RZ, RZ, -R8 ;  /* 0x000000ffff087224 */ /* 0x000fe200078e0a08 */
[----:B------:R-:W-:Y:S01]  /*0e80*/  LOP3.LUT R32, R18, 0x4, RZ, 0xfc, !PT ;  /* 0x0000000412207812 */ /* 0x000fe200078efcff */
[--C-:B------:R-:W-:Y:S01]  /*0e90*/  @!P6 IMAD.IADD R17, R17, 0x1, -R6.reuse ;  /* 0x000000011111e824 */ /* 0x100fe200078e0a06 */
[C---:B------:R-:W-:Y:S01]  /*0ea0*/  ISETP.GT.U32.AND P6, PT, R6.reuse, R21, PT ;  /* 0x000000150600720c */ /* 0x040fe20003fc4070 */
[C---:B------:R-:W-:Y:S01]  /*0eb0*/  IMAD R23, R6.reuse, R8, R23 ;  /* 0x0000000806177224 */ /* 0x040fe200078e0217 */
[----:B------:R-:W-:Y:S01]  /*0ec0*/  IABS R73, R18 ;  /* 0x0000001200497213 */ /* 0x000fe20000000000 */
[----:B------:R-:W-:Y:S01]  /*0ed0*/  @!P5 IMAD.IADD R19, R19, 0x1, -R6 ;  /* 0x000000011313d824 */ /* 0x000fe200078e0a06 */
[----:B------:R-:W-:Y:S01]  /*0ee0*/  IABS R71, R32 ;  /* 0x0000002000477213 */ /* 0x000fe20000000000 */
[----:B------:R-:W-:Y:S01]  /*0ef0*/  IMAD.MOV.U32 R13, RZ, RZ, R11 ;  /* 0x000000ffff0d7224 */ /* 0x000fe200078e000b */
[----:B------:R-:W-:Y:S01]  /*0f00*/  ISETP.GT.U32.AND P5, PT, R6, R23, PT ;  /* 0x000000170600720c */ /* 0x000fe20003fa4070 */
[----:B------:R-:W-:Y:S01]  /*0f10*/  IMAD.HI.U32 R8, R9, R12, RZ ;  /* 0x0000000c09087227 */ /* 0x000fe200078e00ff */
[----:B------:R-:W-:-:S03]  /*0f20*/  SHF.R.S32.HI R101, RZ, 0x5, R101 ;  /* 0x00000005ff657819 */ /* 0x000fc60000011465 */
[----:B------:R-:W-:Y:S01]  /*0f30*/  @!P3 IMAD.MOV R13, RZ, RZ, -R13 ;  /* 0x000000ffff0db224 */ /* 0x000fe200078e0a0d */
[----:B------:R-:W-:Y:S01]  /*0f40*/  ISETP.GT.U32.AND P3, PT, R6, R19, PT ;  /* 0x000000130600720c */ /* 0x000fe20003f64070 */
[----:B------:R-:W-:-:S04]  /*0f50*/  IMAD.HI.U32 R10, R9, R27, RZ ;  /* 0x0000001b090a7227 */ /* 0x000fc800078e00ff */
[----:B------:R-:W-:Y:S02]  /*0f60*/  IMAD.MOV R11, RZ, RZ, -R8 ;  /* 0x000000ffff0b7224 */ /* 0x000fe400078e0a08 */
[----:B------:R-:W-:Y:S01]  /*0f70*/  @!P6 IMAD.IADD R21, R21, 0x1, -R6 ;  /* 0x000000011515e824 */ /* 0x000fe200078e0a06 */
[----:B------:R-:W-:Y:S01]  /*0f80*/  ISETP.GE.AND P6, PT, R14, RZ, PT ;  /* 0x000000ff0e00720c */ /* 0x000fe20003fc6270 */
[----:B------:R-:W-:Y:S01]  /*0f90*/  IMAD.MOV R10, RZ, RZ, -R10 ;  /* 0x000000ffff0a7224 */ /* 0x000fe200078e0a0a */
[----:B------:R-:W-:Y:S01]  /*0fa0*/  LOP3.LUT R14, R18, 0x48, RZ, 0xfc, !PT ;  /* 0x00000048120e7812 */ /* 0x000fe200078efcff */
[----:B------:R-:W-:Y:S01]  /*0fb0*/  IMAD R11, R6, R11, R12 ;  /* 0x0000000b060b7224 */ /* 0x000fe200078e020c */
[----:B------:R-:W-:Y:S01]  /*0fc0*/  LOP3.LUT R12, R18, 0x4c, RZ, 0xfc, !PT ;  /* 0x0000004c120c7812 */ /* 0x000fe200078efcff */
[----:B------:R-:W-:Y:S01]  /*0fd0*/  @!P4 IMAD.MOV R15, RZ, RZ, -R15 ;  /* 0x000000ffff0fc224 */ /* 0x000fe200078e0a0f */
[C---:B------:R-:W-:Y:S01]  /*0fe0*/  ISETP.GT.U32.AND P4, PT, R6.reuse, R21, PT ;  /* 0x000000150600720c */ /* 0x040fe20003f84070 */
[----:B------:R-:W-:Y:S01]  /*0ff0*/  IMAD R27, R6, R10, R27 ;  /* 0x0000000a061b7224 */ /* 0x000fe200078e021b */
[----:B------:R-:W-:Y:S01]  /*1000*/  IABS R35, R12 ;  /* 0x0000000c00237213 */ /* 0x000fe20000000000 */
[----:B------:R-:W-:Y:S01]  /*1010*/  IMAD.HI.U32 R8, R9, R31, RZ ;  /* 0x0000001f09087227 */ /* 0x000fe200078e00ff */
[----:B------:R-:W-:-:S03]  /*1020*/  IABS R37, R14 ;  /* 0x0000000e00257213 */ /* 0x000fc60000000000 */
[--C-:B------:R-:W-:Y:S02]  /*1030*/  @!P5 IMAD.IADD R23, R23, 0x1, -R6.reuse ;  /* 0x000000011717d824 */ /* 0x100fe400078e0a06 */
[----:B------:R-:W-:Y:S01]  /*1040*/  @!P3 IMAD.IADD R19, R19, 0x1, -R6 ;  /* 0x000000011313b824 */ /* 0x000fe200078e0a06 */
[C---:B------:R-:W-:Y:S01]  /*1050*/  ISETP.GT.U32.AND P3, PT, R6.reuse, R11, PT ;  /* 0x0000000b0600720c */ /* 0x040fe20003f64070 */
[----:B------:R-:W-:Y:S01]  /*1060*/  @!P1 IMAD.MOV R17, RZ, RZ, -R17 ;  /* 0x000000ffff119224 */ /* 0x000fe200078e0a11 */
[C---:B------:R-:W-:Y:S01]  /*1070*/  ISETP.GT.U32.AND P1, PT, R6.reuse, R27, PT ;  /* 0x0000001b0600720c */ /* 0x040fe20003f24070 */
[----:B------:R-:W-:Y:S01]  /*1080*/  IMAD.MOV R8, RZ, RZ, -R8 ;  /* 0x000000ffff087224 */ /* 0x000fe200078e0a08 */
[C---:B------:R-:W-:Y:S01]  /*1090*/  ISETP.GT.U32.AND P5, PT, R6.reuse, R23, PT ;  /* 0x000000170600720c */ /* 0x040fe20003fa4070 */
[----:B------:R-:W-:Y:S02]  /*10a0*/  @!P4 IMAD.IADD R21, R21, 0x1, -R6 ;  /* 0x000000011515c824 */ /* 0x000fe400078e0a06 */
[----:B------:R-:W-:-:S02]  /*10b0*/  IMAD R31, R6, R8, R31 ;  /* 0x00000008061f7224 */ /* 0x000fc400078e021f */
[----:B------:R-:W-:-:S03]  /*10c0*/  IMAD.HI.U32 R8, R9, R33, RZ ;  /* 0x0000002109087227 */ /* 0x000fc600078e00ff */
[----:B------:R-:W-:Y:S01]  /*10d0*/  ISETP.GT.U32.AND P4, PT, R6, R31, PT ;  /* 0x0000001f0600720c */ /* 0x000fe20003f84070 */
[----:B------:R-:W-:Y:S02]  /*10e0*/  IMAD.MOV R8, RZ, RZ, -R8 ;  /* 0x000000ffff087224 */ /* 0x000fe400078e0a08 */
[--C-:B------:R-:W-:Y:S01]  /*10f0*/  @!P3 IMAD.IADD R11, R11, 0x1, -R6.reuse ;  /* 0x000000010b0bb824 */ /* 0x100fe200078e0a06 */
[----:B------:R-:W-:Y:S01]  /*1100*/  ISETP.GE.AND P3, PT, R22, RZ, PT ;  /* 0x000000ff1600720c */ /* 0x000fe20003f66270 */
[--C-:B------:R-:W-:Y:S01]  /*1110*/  @!P1 IMAD.IADD R27, R27, 0x1, -R6.reuse ;  /* 0x000000011b1b9824 */ /* 0x100fe200078e0a06 */
[----:B------:R-:W-:Y:S01]  /*1120*/  LOP3.LUT R22, R18, 0x34, RZ, 0xfc, !PT ;  /* 0x0000003412167812 */ /* 0x000fe200078efcff */
[--C-:B------:R-:W-:Y:S01]  /*1130*/  @!P5 IMAD.IADD R23, R23, 0x1, -R6.reuse ;  /* 0x000000011717d824 */ /* 0x100fe200078e0a06 */
[C---:B------:R-:W-:Y:S01]  /*1140*/  ISETP.GT.U32.AND P1, PT, R6.reuse, R11, PT ;  /* 0x0000000b0600720c */ /* 0x040fe20003f24070 */
[----:B------:R-:W-:Y:S01]  /*1150*/  IMAD R33, R6, R8, R33 ;  /* 0x0000000806217224 */ /* 0x000fe200078e0221 */
[----:B------:R-:W-:Y:S01]  /*1160*/  ISETP.GE.AND P5, PT, R20, RZ, PT ;  /* 0x000000ff1400720c */ /* 0x000fe20003fa6270 */
[----:B------:R-:W-:Y:S01]  /*1170*/  @!P0 IMAD.MOV R21, RZ, RZ, -R21 ;  /* 0x000000ffff158224 */ /* 0x000fe200078e0a15 */
[C---:B------:R-:W-:Y:S01]  /*1180*/  ISETP.GT.U32.AND P0, PT, R6.reuse, R27, PT ;  /* 0x0000001b0600720c */ /* 0x040fe20003f04070 */
[----:B------:R-:W-:Y:S01]  /*1190*/  @!P6 IMAD.MOV R23, RZ, RZ, -R23 ;  /* 0x000000ffff17e224 */ /* 0x000fe200078e0a17 */
[----:B------:R-:W-:Y:S01]  /*11a0*/  ISETP.GT.U32.AND P6, PT, R6, R33, PT ;  /* 0x000000210600720c */ /* 0x000fe20003fc4070 */
[----:B------:R-:W-:Y:S01]  /*11b0*/  @!P2 IMAD.MOV R19, RZ, RZ, -R19 ;  /* 0x000000ffff13a224 */ /* 0x000fe200078e0a13 */
[----:B------:R-:W-:Y:S01]  /*11c0*/  ISETP.GE.AND P2, PT, R16, RZ, PT ;  /* 0x000000ff1000720c */ /* 0x000fe20003f46270 */
[----:B------:R-:W-:Y:S01]  /*11d0*/  @!P4 IMAD.IADD R31, R31, 0x1, -R6 ;  /* 0x000000011f1fc824 */ /* 0x000fe200078e0a06 */
[C---:B------:R-:W-:Y:S01]  /*11e0*/  LOP3.LUT R16, R18.reuse, 0x44, RZ, 0xfc, !PT ;  /* 0x0000004412107812 */ /* 0x040fe200078efcff */
[----:B------:R-:W-:Y:S01]  /*11f0*/  IMAD.HI.U32 R8, R9, R35, RZ ;  /* 0x0000002309087227 */ /* 0x000fe200078e00ff */
[----:B------:R-:W-:-:S02]  /*1200*/  LOP3.LUT R20, R18, 0x38, RZ, 0xfc, !PT ;  /* 0x0000003812147812 */ /* 0x000fc400078efcff */
[----:B------:R-:W-:Y:S01]  /*1210*/  ISETP.GT.U32.AND P4, PT, R6, R31, PT ;  /* 0x0000001f0600720c */ /* 0x000fe20003f84070 */
[----:B------:R-:W-:Y:S01]  /*1220*/  IMAD.MOV R10, RZ, RZ, -R8 ;  /* 0x000000ffff0a7224 */ /* 0x000fe200078e0a08 */
[----:B------:R-:W-:Y:S01]  /*1230*/  IABS R43, R20 ;  /* 0x00000014002b7213 */ /* 0x000fe20000000000 */
[----:B------:R-:W-:Y:S01]  /*1240*/  IMAD.HI.U32 R8, R9, R37, RZ ;  /* 0x0000002509087227 */ /* 0x000fe200078e00ff */
[----:B------:R-:W-:-:S03]  /*1250*/  IABS R47, R22 ;  /* 0x00000016002f7213 */ /* 0x000fc60000000000 */
[--C-:B------:R-:W-:Y:S01]  /*1260*/  @!P1 IMAD.IADD R11, R11, 0x1, -R6.reuse ;  /* 0x000000010b0b9824 */ /* 0x100fe200078e0a06 */
[----:B------:R-:W-:Y:S01]  /*1270*/  ISETP.GE.AND P1, PT, R24, RZ, PT ;  /* 0x000000ff1800720c */ /* 0x000fe20003f26270 */
[----:B------:R-:W-:Y:S01]  /*1280*/  @!P0 IMAD.IADD R27, R27, 0x1, -R6 ;  /* 0x000000011b1b8824 */ /* 0x000fe200078e0a06 */
[----:B------:R-:W-:Y:S01]  /*1290*/  ISETP.GE.AND P0, PT, R12, RZ, PT ;  /* 0x000000ff0c00720c */ /* 0x000fe20003f06270 */
[----:B------:R-:W-:Y:S02]  /*12a0*/  IMAD.MOV R8, RZ, RZ, -R8 ;  /* 0x000000ffff087224 */ /* 0x000fe400078e0a08 */
[----:B------:R-:W-:Y:S01]  /*12b0*/  IMAD R35, R6, R10, R35 ;  /* 0x0000000a06237224 */ /* 0x000fe200078e0223 */
[----:B------:R-:W-:Y:S01]  /*12c0*/  IABS R10, R16 ;  /* 0x00000010000a7213 */ /* 0x000fe20000000000 */
[----:B------:R-:W-:Y:S01]  /*12d0*/  @!P6 IMAD.IADD R33, R33, 0x1, -R6 ;  /* 0x000000012121e824 */ /* 0x000fe200078e0a06 */
[----:B------:R-:W-:Y:S01]  /*12e0*/  ISETP.GE.AND P6, PT, R14, RZ, PT ;  /* 0x000000ff0e00720c */ /* 0x000fe20003fc6270 */
[----:B------:R-:W-:Y:S01]  /*12f0*/  IMAD.MOV.U32 R25, RZ, RZ, R11 ;  /* 0x000000ffff197224 */ /* 0x000fe200078e000b */
[----:B------:R-:W-:Y:S01]  /*1300*/  LOP3.LUT R14, R18, 0x40, RZ, 0xfc, !PT ;  /* 0x00000040120e7812 */ /* 0x000fe200078efcff */
[----:B------:R-:W-:-:S02]  /*1310*/  IMAD R37, R6, R8, R37 ;  /* 0x0000000806257224 */ /* 0x000fc400078e0225 */
[----:B------:R-:W-:Y:S01]  /*1320*/  IMAD.MOV.U32 R29, RZ, RZ, R27 ;  /* 0x000000ffff1d7224 */ /* 0x000fe200078e001b */
[----:B------:R-:W-:Y:S01]  /*1330*/  IABS R12, R14 ;  /* 0x0000000e000c7213 */ /* 0x000fe20000000000 */
[----:B------:R-:W-:Y:S01]  /*1340*/  @!P2 IMAD.MOV R25, RZ, RZ, -R25 ;  /* 0x000000ffff19a224 */ /* 0x000fe200078e0a19 */
[----:B------:R-:W-:Y:S01]  /*1350*/  ISETP.GT.U32.AND P2, PT, R6, R33, PT ;  /* 0x000000210600720c */ /* 0x000fe20003f44070 */
[----:B------:R-:W-:-:S04]  /*1360*/  IMAD.HI.U32 R8, R9, R10, RZ ;  /* 0x0000000a09087227 */ /* 0x000fc800078e00ff */
[----:B------:R-:W-:Y:S01]  /*1370*/  @!P5 IMAD.MOV R29, RZ, RZ, -R29 ;  /* 0x000000ffff1dd224 */ /* 0x000fe200078e0a1d */
[C---:B------:R-:W-:Y:S01]  /*1380*/  ISETP.GT.U32.AND P5, PT, R6.reuse, R37, PT ;  /* 0x000000250600720c */ /* 0x040fe20003fa4070 */
[----:B------:R-:W-:Y:S01]  /*1390*/  @!P4 IMAD.IADD R31, R31, 0x1, -R6 ;  /* 0x000000011f1fc824 */ /* 0x000fe200078e0a06 */
[C---:B------:R-:W-:Y:S01]  /*13a0*/  ISETP.GT.U32.AND P4, PT, R6.reuse, R35, PT ;  /* 0x000000230600720c */ /* 0x040fe20003f84070 */
[----:B------:R-:W-:Y:S02]  /*13b0*/  IMAD.MOV R11, RZ, RZ, -R8 ;  /* 0x000000ffff0b7224 */ /* 0x000fe400078e0a08 */
[----:B------:R-:W-:Y:S02]  /*13c0*/  IMAD.MOV.U32 R27, RZ, RZ, R12 ;  /* 0x000000ffff1b7224 */ /* 0x000fe400078e000c */
[----:B------:R-:W-:Y:S02]  /*13d0*/  IMAD R11, R6, R11, R10 ;  /* 0x0000000b060b7224 */ /* 0x000fe400078e020a */
[----:B------:R-:W-:-:S02]  /*13e0*/  @!P2 IMAD.IADD R33, R33, 0x1, -R6 ;  /* 0x000000012121a824 */ /* 0x000fc400078e0a06 */
[----:B------:R-:W-:Y:S01]  /*13f0*/  IMAD.HI.U32 R8, R9, R27, RZ ;  /* 0x0000001b09087227 */ /* 0x000fe200078e00ff */
[----:B------:R-:W-:-:S03]  /*1400*/  ISETP.GT.U32.AND P2, PT, R6, R11, PT ;  /* 0x0000000b0600720c */ /* 0x000fc60003f44070 */
[--C-:B------:R-:W-:Y:S02]  /*1410*/  @!P5 IMAD.IADD R37, R37, 0x1, -R6.reuse ;  /* 0x000000012525d824 */ /* 0x100fe400078e0a06 */
[----:B------:R-:W-:Y:S02]  /*1420*/  @!P4 IMAD.IADD R35, R35, 0x1, -R6 ;  /* 0x000000012323c824 */ /* 0x000fe400078e0a06 */
[----:B------:R-:W-:Y:S01]  /*1430*/  IMAD.HI.U32 R10, R9, R43, RZ ;  /* 0x0000002b090a7227 */ /* 0x000fe200078e00ff */
[C---:B------:R-:W-:Y:S02]  /*1440*/  ISETP.GT.U32.AND P5, PT, R6.reuse, R37, PT ;  /* 0x000000250600720c */ /* 0x040fe40003fa4070 */
[----:B------:R-:W-:Y:S01]  /*1450*/  ISETP.GT.U32.AND P4, PT, R6, R35, PT ;  /* 0x000000230600720c */ /* 0x000fe20003f84070 */
[----:B------:R-:W-:Y:S02]  /*1460*/  IMAD.MOV R12, RZ, RZ, -R8 ;  /* 0x000000ffff0c7224 */ /* 0x000fe400078e0a08 */
[----:B------:R-:W-:-:S02]  /*1470*/  IMAD.MOV R10, RZ, RZ, -R10 ;  /* 0x000000ffff0a7224 */ /* 0x000fc400078e0a0a */
[----:B------:R-:W-:Y:S01]  /*1480*/  IMAD R27, R6, R12, R27 ;  /* 0x0000000c061b7224 */ /* 0x000fe200078e021b */
[----:B------:R-:W-:Y:S01]  /*1490*/  LOP3.LUT R12, R18, 0x2c, RZ, 0xfc, !PT ;  /* 0x0000002c120c7812 */ /* 0x000fe200078efcff */
[--C-:B------:R-:W-:Y:S02]  /*14a0*/  @!P2 IMAD.IADD R11, R11, 0x1, -R6.reuse ;  /* 0x000000010b0ba824 */ /* 0x100fe400078e0a06 */
[C---:B------:R-:W-:Y:S01]  /*14b0*/  IMAD R43, R6.reuse, R10, R43 ;  /* 0x0000000a062b7224 */ /* 0x040fe200078e022b */
[----:B------:R-:W-:Y:S01]  /*14c0*/  IABS R10, R12 ;  /* 0x0000000c000a7213 */ /* 0x000fe20000000000 */
[----:B------:R-:W-:Y:S01]  /*14d0*/  @!P1 IMAD.MOV R33, RZ, RZ, -R33 ;  /* 0x000000ffff219224 */ /* 0x000fe200078e0a21 */
[C---:B------:R-:W-:Y:S01]  /*14e0*/  ISETP.GT.U32.AND P1, PT, R6.reuse, R27, PT ;  /* 0x0000001b0600720c */ /* 0x040fe20003f24070 */
[--C-:B------:R-:W-:Y:S01]  /*14f0*/  @!P5 IMAD.IADD R37, R37, 0x1, -R6.reuse ;  /* 0x000000012525d824 */ /* 0x100fe200078e0a06 */
[C---:B------:R-:W-:Y:S01]  /*1500*/  ISETP.GT.U32.AND P2, PT, R6.reuse, R11, PT ;  /* 0x0000000b0600720c */ /* 0x040fe20003f44070 */
[----:B------:R-:W-:Y:S01]  /*1510*/  @!P4 IMAD.IADD R35, R35, 0x1, -R6 ;  /* 0x000000012323c824 */ /* 0x000fe200078e0a06 */
[----:B------:R-:W-:Y:S01]  /*1520*/  ISETP.GT.U32.AND P5, PT, R6, R43, PT ;  /* 0x0000002b0600720c */ /* 0x000fe20003fa4070 */
[----:B------:R-:W-:Y:S01]  /*1530*/  IMAD.HI.U32 R8, R9, R47, RZ ;  /* 0x0000002f09087227 */ /* 0x000fe200078e00ff */
[----:B------:R-:W-:-:S02]  /*1540*/  ISETP.GE.AND P4, PT, R14, RZ, PT ;  /* 0x000000ff0e00720c */ /* 0x000fc40003f86270 */
[----:B------:R-:W-:Y:S01]  /*1550*/  LOP3.LUT R14, R18, 0x30, RZ, 0xfc, !PT ;  /* 0x00000030120e7812 */ /* 0x000fe200078efcff */
[----:B------:R-:W-:Y:S01]  /*1560*/  @!P3 IMAD.MOV R31, RZ, RZ, -R31 ;  /* 0x000000ffff1fb224 */ /* 0x000fe200078e0a1f */
[----:B------:R-:W-:Y:S01]  /*1570*/  ISETP.GE.AND P3, PT, R16, RZ, PT ;  /* 0x000000ff1000720c */ /* 0x000fe20003f66270 */
[----:B------:R-:W-:Y:S01]  /*1580*/  IMAD.MOV R8, RZ, RZ, -R8 ;  /* 0x000000ffff087224 */ /* 0x000fe200078e0a08 */
[----:B------:R-:W-:Y:S01]  /*1590*/  IABS R49, R14 ;  /* 0x0000000e00317213 */ /* 0x000fe20000000000 */
[--C-:B------:R-:W-:Y:S01]  /*15a0*/  @!P1 IMAD.IADD R27, R27, 0x1, -R6.reuse ;  /* 0x000000011b1b9824 */ /* 0x100fe200078e0a06 */
[----:B------:R-:W-:Y:S01]  /*15b0*/  ISETP.GE.AND P1, PT, R14, RZ, PT ;  /* 0x000000ff0e00720c */ /* 0x000fe20003f26270 */
[----:B------:R-:W-:Y:S01]  /*15c0*/  IMAD R47, R6, R8, R47 ;  /* 0x00000008062f7224 */ /* 0x000fe200078e022f */
[C---:B------:R-:W-:Y:S01]  /*15d0*/  LOP3.LUT R14, R18.reuse, 0x28, RZ, 0xfc, !PT ;  /* 0x00000028120e7812 */ /* 0x040fe200078efcff */
[----:B------:R-:W-:Y:S01]  /*15e0*/  @!P2 IMAD.IADD R11, R11, 0x1, -R6 ;  /* 0x000000010b0ba824 */ /* 0x000fe200078e0a06 */
[----:B------:R-:W-:Y:S01]  /*15f0*/  LOP3.LUT R16, R18, 0x24, RZ, 0xfc, !PT ;  /* 0x0000002412107812 */ /* 0x000fe200078efcff */
[----:B------:R-:W-:Y:S01]  /*1600*/  IMAD.HI.U32 R8, R9, R49, RZ ;  /* 0x0000003109087227 */ /* 0x000fe200078e00ff */
[----:B------:R-:W-:-:S02]  /*1610*/  IABS R53, R14 ;  /* 0x0000000e00357213 */ /* 0x000fc40000000000 */
[----:B------:R-:W-:Y:S01]  /*1620*/  ISETP.GE.AND P2, PT, R22, RZ, PT ;  /* 0x000000ff1600720c */ /* 0x000fe20003f46270 */
[----:B------:R-:W-:Y:S01]  /*1630*/  @!P5 IMAD.IADD R43, R43, 0x1, -R6 ;  /* 0x000000012b2bd824 */ /* 0x000fe200078e0a06 */
[C---:B------:R-:W-:Y:S01]  /*1640*/  ISETP.GT.U32.AND P5, PT, R6.reuse, R27, PT ;  /* 0x0000001b0600720c */ /* 0x040fe20003fa4070 */
[----:B------:R-:W-:Y:S01]  /*1650*/  IMAD.MOV.U32 R39, RZ, RZ, R11 ;  /* 0x000000ffff277224 */ /* 0x000fe200078e000b */
[----:B------:R-:W-:Y:S01]  /*1660*/  IABS R57, R16 ;  /* 0x0000001000397213 */ /* 0x000fe20000000000 */
[----:B------:R-:W-:Y:S02]  /*1670*/  IMAD.MOV R8, RZ, RZ, -R8 ;  /* 0x000000ffff087224 */ /* 0x000fe400078e0a08 */
[----:B------:R-:W-:Y:S01]  /*1680*/  @!P3 IMAD.MOV R39, RZ, RZ, -R39 ;  /* 0x000000ffff27b224 */ /* 0x000fe200078e0a27 */
[C---:B------:R-:W-:Y:S01]  /*1690*/  ISETP.GT.U32.AND P3, PT, R6.reuse, R43, PT ;  /* 0x0000002b0600720c */ /* 0x040fe20003f64070 */
[----:B------:R-:W-:Y:S01]  /*16a0*/  @!P6 IMAD.MOV R37, RZ, RZ, -R37 ;  /* 0x000000ffff25e224 */ /* 0x000fe200078e0a25 */
[C---:B------:R-:W-:Y:S01]  /*16b0*/  ISETP.GT.U32.AND P6, PT, R6.reuse, R47, PT ;  /* 0x0000002f0600720c */ /* 0x040fe20003fc4070 */
[----:B------:R-:W-:-:S02]  /*16c0*/  IMAD R49, R6, R8, R49 ;  /* 0x0000000806317224 */ /* 0x000fc400078e0231 */
[----:B------:R-:W-:-:S04]  /*16d0*/  IMAD.HI.U32 R8, R9, R10, RZ ;  /* 0x0000000a09087227 */ /* 0x000fc800078e00ff */
[----:B------:R-:W-:Y:S02]  /*16e0*/  IMAD.MOV R11, RZ, RZ, -R8 ;  /* 0x000000ffff0b7224 */ /* 0x000fe400078e0a08 */
[----:B------:R-:W-:Y:S01]  /*16f0*/  @!P5 IMAD.IADD R27, R27, 0x1, -R6 ;  /* 0x000000011b1bd824 */ /* 0x000fe200078e0a06 */
[C---:B------:R-:W-:Y:S01]  /*1700*/  ISETP.GT.U32.AND P5, PT, R6.reuse, R49, PT ;  /* 0x000000310600720c */ /* 0x040fe20003fa4070 */
[C---:B------:R-:W-:Y:S02]  /*1710*/  IMAD R11, R6.reuse, R11, R10 ;  /* 0x0000000b060b7224 */ /* 0x040fe400078e020a */
[--C-:B------:R-:W-:Y:S02]  /*1720*/  @!P3 IMAD.IADD R43, R43, 0x1, -R6.reuse ;  /* 0x000000012b2bb824 */ /* 0x100fe400078e0a06 */
[----:B------:R-:W-:Y:S01]  /*1730*/  @!P6 IMAD.IADD R47, R47, 0x1, -R6 ;  /* 0x000000012f2fe824 */ /* 0x000fe200078e0a06 */
[----:B------:R-:W-:Y:S01]  /*1740*/  ISETP.GT.U32.AND P3, PT, R6, R11, PT ;  /* 0x0000000b0600720c */ /* 0x000fe20003f64070 */
[----:B------:R-:W-:Y:S01]  /*1750*/  @!P0 IMAD.MOV R35, RZ, RZ, -R35 ;  /* 0x000000ffff238224 */ /* 0x000fe200078e0a23 */
[----:B------:R-:W-:Y:S01]  /*1760*/  ISETP.GE.AND P0, PT, R20, RZ, PT ;  /* 0x000000ff1400720c */ /* 0x000fe20003f06270 */
[----:B------:R-:W-:Y:S01]  /*1770*/  IMAD.MOV.U32 R41, RZ, RZ, R27 ;  /* 0x000000ffff297224 */ /* 0x000fe200078e001b */
[----:B------:R-:W-:Y:S01]  /*1780*/  ISETP.GT.U32.AND P6, PT, R6, R47, PT ;  /* 0x0000002f0600720c */ /* 0x000fe20003fc4070 */
[----:B------:R-:W-:Y:S01]  /*1790*/  IMAD.HI.U32 R8, R9, R53, RZ ;  /* 0x0000003509087227 */ /* 0x000fe200078e00ff */
[----:B------:R-:W-:-:S03]  /*17a0*/  LOP3.LUT R20, R18, 0x20, RZ, 0xfc, !PT ;  /* 0x0000002012147812 */ /* 0x000fc600078efcff */
[----:B------:R-:W-:Y:S01]  /*17b0*/  @!P5 IMAD.IADD R49, R49, 0x1, -R6 ;  /* 0x000000013131d824 */ /* 0x000fe200078e0a06 */
[----:B------:R-:W-:Y:S01]  /*17c0*/  IABS R59, R20 ;  /* 0x00000014003b7213 */ /* 0x000fe20000000000 */
[----:B------:R-:W-:Y:S01]  /*17d0*/  @!P4 IMAD.MOV R41, RZ, RZ, -R41 ;  /* 0x000000ffff29c224 */ /* 0x000fe200078e0a29 */
[----:B------:R-:W-:Y:S01]  /*17e0*/  ISETP.GE.AND P5, PT, R14, RZ, PT ;  /* 0x000000ff0e00720c */ /* 0x000fe20003fa6270 */
[----:B------:R-:W-:Y:S01]  /*17f0*/  IMAD.MOV R10, RZ, RZ, -R8 ;  /* 0x000000ffff0a7224 */ /* 0x000fe200078e0a08 */
[----:B------:R-:W-:Y:S01]  /*1800*/  ISETP.GT.U32.AND P4, PT, R6, R49, PT ;  /* 0x000000310600720c */ /* 0x000fe20003f84070 */
[----:B------:R-:W-:Y:S01]  /*1810*/  @!P3 IMAD.IADD R11, R11, 0x1, -R6 ;  /* 0x000000010b0bb824 */ /* 0x000fe200078e0a06 */
[----:B------:R-:W-:Y:S01]  /*1820*/  LOP3.LUT R14, R18, 0x14, RZ, 0xfc, !PT ;  /* 0x00000014120e7812 */ /* 0x000fe200078efcff */
[----:B------:R-:W-:-:S03]  /*1830*/  IMAD.HI.U32 R8, R9, R57, RZ ;  /* 0x0000003909087227 */ /* 0x000fc600078e00ff */
[----:B------:R-:W-:Y:S01]  /*1840*/  ISETP.GT.U32.AND P3, PT, R6, R11, PT ;  /* 0x0000000b0600720c */ /* 0x000fe20003f64070 */
[----:B------:R-:W-:Y:S01]  /*1850*/  @!P6 IMAD.IADD R47, R47, 0x1, -R6 ;  /* 0x000000012f2fe824 */ /* 0x000fe200078e0a06 */
[----:B------:R-:W-:Y:S01]  /*1860*/  ISETP.GE.AND P6, PT, R12, RZ, PT ;  /* 0x000000ff0c00720c */ /* 0x000fe20003fc6270 */
[----:B------:R-:W-:Y:S01]  /*1870*/  IMAD R53, R6, R10, R53 ;  /* 0x0000000a06357224 */ /* 0x000fe200078e0235 */
[----:B------:R-:W-:Y:S01]  /*1880*/  LOP3.LUT R12, R18, 0x18, RZ, 0xfc, !PT ;  /* 0x00000018120c7812 */ /* 0x000fe200078efcff */
[----:B------:R-:W-:Y:S01]  /*1890*/  IMAD.MOV R8, RZ, RZ, -R8 ;  /* 0x000000ffff087224 */ /* 0x000fe200078e0a08 */
[----:B------:R-:W-:Y:S01]  /*18a0*/  IABS R63, R14 ;  /* 0x0000000e003f7213 */ /* 0x000fe20000000000 */
[----:B------:R-:W-:Y:S01]  /*18b0*/  IMAD.HI.U32 R10, R9, R59, RZ ;  /* 0x0000003b090a7227 */ /* 0x000fe200078e00ff */
[----:B------:R-:W-:-:S03]  /*18c0*/  IABS R61, R12 ;  /* 0x0000000c003d7213 */ /* 0x000fc60000000000 */
[C---:B------:R-:W-:Y:S02]  /*18d0*/  IMAD R57, R6.reuse, R8, R57 ;  /* 0x0000000806397224 */ /* 0x040fe400078e0239 */
[----:B------:R-:W-:Y:S01]  /*18e0*/  @!P2 IMAD.MOV R47, RZ, RZ, -R47 ;  /* 0x000000ffff2fa224 */ /* 0x000fe200078e0a2f */
[C---:B------:R-:W-:Y:S01]  /*18f0*/  ISETP.GT.U32.AND P2, PT, R6.reuse, R53, PT ;  /* 0x000000350600720c */ /* 0x040fe20003f44070 */
[----:B------:R-:W-:Y:S02]  /*1900*/  IMAD.MOV R10, RZ, RZ, -R10 ;  /* 0x000000ffff0a7224 */ /* 0x000fe400078e0a0a */
[--C-:B------:R-:W-:Y:S01]  /*1910*/  @!P4 IMAD.IADD R49, R49, 0x1, -R6.reuse ;  /* 0x000000013131c824 */ /* 0x100fe200078e0a06 */
[C---:B------:R-:W-:Y:S01]  /*1920*/  ISETP.GT.U32.AND P4, PT, R6.reuse, R57, PT ;  /* 0x000000390600720c */ /* 0x040fe20003f84070 */
[----:B------:R-:W-:Y:S02]  /*1930*/  IMAD R59, R6, R10, R59 ;  /* 0x0000000a063b7224 */ /* 0x000fe400078e023b */
[----:B------:R-:W-:-:S02]  /*1940*/  @!P3 IMAD.IADD R11, R11, 0x1, -R6 ;  /* 0x000000010b0bb824 */ /* 0x000fc400078e0a06 */
[----:B------:R-:W-:Y:S01]  /*1950*/  IMAD.HI.U32 R8, R9, R61, RZ ;  /* 0x0000003d09087227 */ /* 0x000fe200078e00ff */
[----:B------:R-:W-:-:S03]  /*1960*/  ISETP.GT.U32.AND P3, PT, R6, R59, PT ;  /* 0x0000003b0600720c */ /* 0x000fc60003f64070 */
[----:B------:R-:W-:Y:S01]  /*1970*/  @!P2 IMAD.IADD R53, R53, 0x1, -R6 ;  /* 0x000000013535a824 */ /* 0x000fe200078e0a06 */
[----:B------:R-:W-:Y:S01]  /*1980*/  ISETP.GE.AND P2, PT, R20, RZ, PT ;  /* 0x000000ff1400720c */ /* 0x000fe20003f46270 */
[----:B------:R-:W-:Y:S02]  /*1990*/  IMAD.MOV R10, RZ, RZ, -R8 ;  /* 0x000000ffff0a7224 */ /* 0x000fe400078e0a08 */
[--C-:B------:R-:W-:Y:S01]  /*19a0*/  @!P4 IMAD.IADD R57, R57, 0x1, -R6.reuse ;  /* 0x000000013939c824 */ /* 0x100fe200078e0a06 */
[C---:B------:R-:W-:Y:S01]  /*19b0*/  ISETP.GT.U32.AND P4, PT, R6.reuse, R53, PT ;  /* 0x000000350600720c */ /* 0x040fe20003f84070 */
[----:B------:R-:W-:Y:S02]  /*19c0*/  @!P1 IMAD.MOV R49, RZ, RZ, -R49 ;  /* 0x000000ffff319224 */ /* 0x000fe400078e0a31 */
[C---:B------:R-:W-:Y:S02]  /*19d0*/  IMAD R61, R6.reuse, R10, R61 ;  /* 0x0000000a063d7224 */ /* 0x040fe400078e023d */
[----:B------:R-:W-:Y:S01]  /*19e0*/  @!P3 IMAD.IADD R59, R59, 0x1, -R6 ;  /* 0x000000013b3bb824 */ /* 0x000fe200078e0a06 */
[----:B------:R-:W-:Y:S01]  /*19f0*/  ISETP.GT.U32.AND P3, PT, R6, R57, PT ;  /* 0x000000390600720c */ /* 0x000fe20003f64070 */
[----:B------:R-:W-:-:S03]  /*1a00*/  IMAD.HI.U32 R8, R9, R63, RZ ;  /* 0x0000003f09087227 */ /* 0x000fc600078e00ff */
[C---:B------:R-:W-:Y:S01]  /*1a10*/  ISETP.GT.U32.AND P1, PT, R6.reuse, R59, PT ;  /* 0x0000003b0600720c */ /* 0x040fe20003f24070 */
[----:B------:R-:W-:Y:S02]  /*1a20*/  IMAD.MOV R8, RZ, RZ, -R8 ;  /* 0x000000ffff087224 */ /* 0x000fe400078e0a08 */
[----:B------:R-:W-:Y:S01]  /*1a30*/  @!P4 IMAD.IADD R53, R53, 0x1, -R6 ;  /* 0x000000013535c824 */ /* 0x000fe200078e0a06 */
[C---:B------:R-:W-:Y:S01]  /*1a40*/  ISETP.GT.U32.AND P4, PT, R6.reuse, R61, PT ;  /* 0x0000003d0600720c */ /* 0x040fe20003f84070 */
[----:B------:R-:W-:Y:S02]  /*1a50*/  IMAD R63, R6, R8, R63 ;  /* 0x00000008063f7224 */ /* 0x000fe400078e023f */
[----:B------:R-:W-:-:S04]  /*1a60*/  IMAD.HI.U32 R10, R9, R65, RZ ;  /* 0x00000041090a7227 */ /* 0x000fc800078e00ff */
[----:B------:R-:W-:Y:S02]  /*1a70*/  IMAD.MOV R10, RZ, RZ, -R10 ;  /* 0x000000ffff0a7224 */ /* 0x000fe400078e0a0a */
[--C-:B------:R-:W-:Y:S01]  /*1a80*/  @!P1 IMAD.IADD R59, R59, 0x1, -R6.reuse ;  /* 0x000000013b3b9824 */ /* 0x100fe200078e0a06 */
[----:B------:R-:W-:Y:S01]  /*1a90*/  ISETP.GT.U32.AND P1, PT, R6, R63, PT ;  /* 0x0000003f0600720c */ /* 0x000fe20003f24070 */
[--C-:B------:R-:W-:Y:S01]  /*1aa0*/  @!P3 IMAD.IADD R57, R57, 0x1, -R6.reuse ;  /* 0x000000013939b824 */ /* 0x100fe200078e0a06 */
[----:B------:R-:W-:Y:S01]  /*1ab0*/  ISETP.GE.AND P3, PT, R14, RZ, PT ;  /* 0x000000ff0e00720c */ /* 0x000fe20003f66270 */
[----:B------:R-:W-:Y:S01]  /*1ac0*/  @!P4 IMAD.IADD R61, R61, 0x1, -R6 ;  /* 0x000000013d3dc824 */ /* 0x000fe200078e0a06 */
[----:B------:R-:W-:Y:S01]  /*1ad0*/  LEA.HI R14, R0, R3, RZ, 0x1b ;  /* 0x00000003000e7211 */ /* 0x000fe200078fd8ff */
[C---:B------:R-:W-:Y:S02]  /*1ae0*/  IMAD R65, R6.reuse, R10, R65 ;  /* 0x0000000a06417224 */ /* 0x040fe400078e0241 */
[----:B------:R-:W-:Y:S01]  /*1af0*/  IMAD.HI.U32 R10, R9, R67, RZ ;  /* 0x00000043090a7227 */ /* 0x000fe200078e00ff */
[----:B------:R-:W-:-:S03]  /*1b00*/  ISETP.GT.U32.AND P4, PT, R6, R61, PT ;  /* 0x0000003d0600720c */ /* 0x000fc60003f84070 */
[----:B------:R-:W-:Y:S02]  /*1b10*/  IMAD.MOV.U32 R51, RZ, RZ, R11 ;  /* 0x000000ffff337224 */ /* 0x000fe400078e000b */
[----:B------:R-:W-:Y:S02]  /*1b20*/  @!P1 IMAD.IADD R63, R63, 0x1, -R6 ;  /* 0x000000013f3f9824 */ /* 0x000fe400078e0a06 */
[----:B------:R-:W-:Y:S02]  /*1b30*/  VIADD R20, R14, 0x7c ;  /* 0x0000007c0e147836 */ /* 0x000fe40000000000 */
[----:B------:R-:W-:Y:S01]  /*1b40*/  IMAD.MOV R10, RZ, RZ, -R10 ;  /* 0x000000ffff0a7224 */ /* 0x000fe200078e0a0a */
[----:B------:R-:W-:Y:S01]  /*1b50*/  ISETP.GT.U32.AND P1, PT, R6, R63, PT ;  /* 0x0000003f0600720c */ /* 0x000fe20003f24070 */
[----:B------:R-:W-:-:S04]  /*1b60*/  IMAD.HI.U32 R11, R9, R69, RZ ;  /* 0x00000045090b7227 */ /* 0x000fc800078e00ff */
[--C-:B------:R-:W-:Y:S01]  /*1b70*/  @!P4 IMAD.IADD R61, R61, 0x1, -R6.reuse ;  /* 0x000000013d3dc824 */ /* 0x100fe200078e0a06 */
[----:B------:R-:W-:Y:S01]  /*1b80*/  ISETP.GT.U32.AND P4, PT, R6, R65, PT ;  /* 0x000000410600720c */ /* 0x000fe20003f84070 */
[----:B------:R-:W-:Y:S01]  /*1b90*/  @!P6 IMAD.MOV R51, RZ, RZ, -R51 ;  /* 0x000000ffff33e224 */ /* 0x000fe200078e0a33 */
[----:B------:R-:W-:Y:S01]  /*1ba0*/  ISETP.GE.AND P6, PT, R12, RZ, PT ;  /* 0x000000ff0c00720c */ /* 0x000fe20003fc6270 */
[----:B------:R-:W-:Y:S01]  /*1bb0*/  IMAD R67, R6, R10, R67 ;  /* 0x0000000a06437224 */ /* 0x000fe200078e0243 */
[----:B------:R-:W-:Y:S01]  /*1bc0*/  IABS R12, R20 ;  /* 0x00000014000c7213 */ /* 0x000fe20000000000 */
[----:B------:R-:W-:Y:S02]  /*1bd0*/  VIADD R22, R14, 0x5c ;  /* 0x0000005c0e167836 */ /* 0x000fe40000000000 */
[----:B------:R-:W-:Y:S02]  /*1be0*/  IMAD.MOV R11, RZ, RZ, -R11 ;  /* 0x000000ffff0b7224 */ /* 0x000fe400078e0a0b */
[----:B------:R-:W-:Y:S01]  /*1bf0*/  @!P1 IMAD.IADD R63, R63, 0x1, -R6 ;  /* 0x000000013f3f9824 */ /* 0x000fe200078e0a06 */
[C---:B------:R-:W-:Y:S01]  /*1c00*/  ISETP.GT.U32.AND P1, PT, R6.reuse, R67, PT ;  /* 0x000000430600720c */ /* 0x040fe20003f24070 */
[----:B------:R-:W-:Y:S01]  /*1c10*/  IMAD R69, R6, R11, R69 ;  /* 0x0000000b06457224 */ /* 0x000fe200078e0245 */
[----:B------:R-:W-:Y:S01]  /*1c20*/  IABS R27, R22 ;  /* 0x00000016001b7213 */ /* 0x000fe20000000000 */
[----:B------:R-:W-:-:S04]  /*1c30*/  IMAD.HI.U32 R8, R9, R12, RZ ;  /* 0x0000000c09087227 */ /* 0x000fc800078e00ff */
[----:B------:R-:W-:Y:S01]  /*1c40*/  @!P4 IMAD.IADD R65, R65, 0x1, -R6 ;  /* 0x000000014141c824 */ /* 0x000fe200078e0a06 */
[----:B------:R-:W-:Y:S01]  /*1c50*/  ISETP.GT.U32.AND P4, PT, R6, R69, PT ;  /* 0x000000450600720c */ /* 0x000fe20003f84070 */
[----:B------:R-:W-:Y:S02]  /*1c60*/  IMAD.MOV R11, RZ, RZ, -R8 ;  /* 0x000000ffff0b7224 */ /* 0x000fe400078e0a08 */
[----:B------:R-:W-:-:S04]  /*1c70*/  IMAD.HI.U32 R8, R9, R27, RZ ;  /* 0x0000001b09087227 */ /* 0x000fc800078e00ff */
[C---:B------:R-:W-:Y:S02]  /*1c80*/  IMAD R11, R6.reuse, R11, R12 ;  /* 0x0000000b060b7224 */ /* 0x040fe400078e020c */
[----:B------:R-:W-:Y:S02]  /*1c90*/  IMAD.MOV R8, RZ, RZ, -R8 ;  /* 0x000000ffff087224 */ /* 0x000fe400078e0a08 */
[----:B------:R-:W-:Y:S01]  /*1ca0*/  @!P1 IMAD.IADD R67, R67, 0x1, -R6 ;  /* 0x0000000143439824 */ /* 0x000fe200078e0a06 */
[C---:B------:R-:W-:Y:S01]  /*1cb0*/  ISETP.GT.U32.AND P1, PT, R6.reuse, R11, PT ;  /* 0x0000000b0600720c */ /* 0x040fe20003f24070 */
[----:B------:R-:W-:Y:S02]  /*1cc0*/  IMAD.MOV.U32 R45, RZ, RZ, R43 ;  /* 0x000000ffff2d7224 */ /* 0x000fe400078e002b */
[----:B------:R-:W-:Y:S02]  /*1cd0*/  IMAD R27, R6, R8, R27 ;  /* 0x00000008061b7224 */ /* 0x000fe400078e021b */
[----:B------:R-:W-:Y:S01]  /*1ce0*/  @!P0 IMAD.MOV R45, RZ, RZ, -R45 ;  /* 0x000000ffff2d8224 */ /* 0x000fe200078e0a2d */
[----:B------:R-:W-:Y:S01]  /*1cf0*/  ISETP.GE.AND P0, PT, R16, RZ, PT ;  /* 0x000000ff1000720c */ /* 0x000fe20003f06270 */
[----:B------:R-:W-:-:S02]  /*1d00*/  VIADD R24, R14, 0x3c ;  /* 0x0000003c0e187836 */ /* 0x000fc40000000000 */
[--C-:B------:R-:W-:Y:S01]  /*1d10*/  @!P4 IMAD.IADD R69, R69, 0x1, -R6.reuse ;  /* 0x000000014545c824 */ /* 0x100fe200078e0a06 */
[----:B------:R-:W-:Y:S01]  /*1d20*/  ISETP.GT.U32.AND P4, PT, R6, R27, PT ;  /* 0x0000001b0600720c */ /* 0x000fe20003f84070 */
[----:B------:R-:W-:Y:S01]  /*1d30*/  VIADD R10, R14, 0x1c ;  /* 0x0000001c0e0a7836 */ /* 0x000fe20000000000 */
[----:B------:R-:W-:Y:S01]  /*1d40*/  IABS R43, R24 ;  /* 0x00000018002b7213 */ /* 0x000fe20000000000 */
[----:B------:R-:W-:Y:S01]  /*1d50*/  @!P1 IMAD.IADD R11, R11, 0x1, -R6 ;  /* 0x000000010b0b9824 */ /* 0x000fe200078e0a06 */
[C---:B------:R-:W-:Y:S01]  /*1d60*/  ISETP.GT.U32.AND P1, PT, R6.reuse, R65, PT ;  /* 0x000000410600720c */ /* 0x040fe20003f24070 */
[----:B------:R-:W-:Y:S01]  /*1d70*/  @!P2 IMAD.MOV R59, RZ, RZ, -R59 ;  /* 0x000000ffff3ba224 */ /* 0x000fe200078e0a3b */
[----:B------:R-:W-:Y:S01]  /*1d80*/  IABS R16, R10 ;  /* 0x0000000a00107213 */ /* 0x000fe20000000000 */
[----:B------:R-:W-:Y:S01]  /*1d90*/  IMAD.HI.U32 R8, R9, R43, RZ ;  /* 0x0000002b09087227 */ /* 0x000fe200078e00ff */
[----:B------:R-:W-:-:S03]  /*1da0*/  ISETP.GT.U32.AND P2, PT, R6, R11, PT ;  /* 0x0000000b0600720c */ /* 0x000fc60003f44070 */
[----:B------:R-:W-:Y:S02]  /*1db0*/  IMAD.MOV R12, RZ, RZ, -R8 ;  /* 0x000000ffff0c7224 */ /* 0x000fe400078e0a08 */
[----:B------:R-:W-:Y:S02]  /*1dc0*/  @!P4 IMAD.IADD R27, R27, 0x1, -R6 ;  /* 0x000000011b1bc824 */ /* 0x000fe400078e0a06 */
[----:B------:R-:W-:Y:S01]  /*1dd0*/  @!P0 IMAD.MOV R57, RZ, RZ, -R57 ;  /* 0x000000ffff398224 */ /* 0x000fe200078e0a39 */
[C---:B------:R-:W-:Y:S01]  /*1de0*/  ISETP.GT.U32.AND P0, PT, R6.reuse, R69, PT ;  /* 0x000000450600720c */ /* 0x040fe20003f04070 */
[----:B------:R-:W-:Y:S01]  /*1df0*/  IMAD.HI.U32 R14, R9, R73, RZ ;  /* 0x00000049090e7227 */ /* 0x000fe200078e00ff */
[----:B------:R-:W-:-:S03]  /*1e00*/  ISETP.GT.U32.AND P4, PT, R6, R27, PT ;  /* 0x0000001b0600720c */ /* 0x000fc60003f84070 */
[----:B------:R-:W-:-:S04]  /*1e10*/  IMAD.HI.U32 R8, R9, R16, RZ ;  /* 0x0000001009087227 */ /* 0x000fc800078e00ff */
[----:B------:R-:W-:Y:S01]  /*1e20*/  @!P5 IMAD.MOV R53, RZ, RZ, -R53 ;  /* 0x000000ffff35d224 */ /* 0x000fe200078e0a35 */
[C---:B------:R-:W-:Y:S01]  /*1e30*/  ISETP.GT.U32.AND P5, PT, R6.reuse, R67, PT ;  /* 0x000000430600720c */ /* 0x040fe20003fa4070 */
[----:B------:R-:W-:Y:S02]  /*1e40*/  IMAD R43, R6, R12, R43 ;  /* 0x0000000c062b7224 */ /* 0x000fe400078e022b */
[----:B------:R-:W-:-:S04]  /*1e50*/  IMAD.HI.U32 R12, R9, R71, RZ ;  /* 0x00000047090c7227 */ /* 0x000fc800078e00ff */
[----:B------:R-:W-:Y:S02]  /*1e60*/  IMAD.MOV R14, RZ, RZ, -R14 ;  /* 0x000000ffff0e7224 */ /* 0x000fe400078e0a0e */
[----:B------:R-:W-:Y:S02]  /*1e70*/  IMAD.MOV R9, RZ, RZ, -R8 ;  /* 0x000000ffff097224 */ /* 0x000fe400078e0a08 */
[----:B------:R-:W-:Y:S01]  /*1e80*/  @!P1 IMAD.IADD R65, R65, 0x1, -R6 ;  /* 0x0000000141419824 */ /* 0x000fe200078e0a06 */
[C---:B------:R-:W-:Y:S01]  /*1e90*/  ISETP.GT.U32.AND P1, PT, R6.reuse, R43, PT ;  /* 0x0000002b0600720c */ /* 0x040fe20003f24070 */
[C---:B------:R-:W-:Y:S02]  /*1ea0*/  IMAD R73, R6.reuse, R14, R73 ;  /* 0x0000000e06497224 */ /* 0x040fe400078e0249 */
[----:B------:R-:W-:Y:S02]  /*1eb0*/  IMAD R9, R6, R9, R16 ;  /* 0x0000000906097224 */ /* 0x000fe400078e0210 */
[----:B------:R-:W-:-:S02]  /*1ec0*/  IMAD.MOV R12, RZ, RZ, -R12 ;  /* 0x000000ffff0c7224 */ /* 0x000fc400078e0a0c */
[--C-:B------:R-:W-:Y:S01]  /*1ed0*/  @!P2 IMAD.IADD R11, R11, 0x1, -R6.reuse ;  /* 0x000000010b0ba824 */ /* 0x100fe200078e0a06 */
[C---:B------:R-:W-:Y:S01]  /*1ee0*/  ISETP.GT.U32.AND P2, PT, R6.reuse, R73, PT ;  /* 0x000000490600720c */ /* 0x040fe20003f44070 */
[C---:B------:R-:W-:Y:S02]  /*1ef0*/  IMAD R71, R6.reuse, R12, R71 ;  /* 0x0000000c06477224 */ /* 0x040fe400078e0247 */
[--C-:B------:R-:W-:Y:S01]  /*1f00*/  @!P0 IMAD.IADD R69, R69, 0x1, -R6.reuse ;  /* 0x0000000145458824 */ /* 0x100fe200078e0a06 */
[----:B------:R-:W-:Y:S01]  /*1f10*/  ISETP.GT.U32.AND P0, PT, R6, R9, PT ;  /* 0x000000090600720c */ /* 0x000fe20003f04070 */
[--C-:B------:R-:W-:Y:S01]  /*1f20*/  @!P5 IMAD.IADD R67, R67, 0x1, -R6.reuse ;  /* 0x000000014343d824 */ /* 0x100fe200078e0a06 */
[----:B------:R-:W-:Y:S01]  /*1f30*/  ISETP.GE.AND P5, PT, R26, RZ, PT ;  /* 0x000000ff1a00720c */ /* 0x000fe20003fa6270 */
[--C-:B------:R-:W-:Y:S01]  /*1f40*/  @!P4 IMAD.IADD R27, R27, 0x1, -R6.reuse ;  /* 0x000000011b1bc824 */ /* 0x100fe200078e0a06 */
[----:B------:R-:W-:Y:S01]  /*1f50*/  ISETP.GT.U32.AND P4, PT, R6, R71, PT ;  /* 0x000000470600720c */ /* 0x000fe20003f84070 */
[----:B------:R-:W-:Y:S01]  /*1f60*/  @!P1 IMAD.IADD R43, R43, 0x1, -R6 ;  /* 0x000000012b2b9824 */ /* 0x000fe200078e0a06 */
[----:B------:R-:W-:Y:S01]  /*1f70*/  ISETP.GE.AND P1, PT, R28, RZ, PT ;  /* 0x000000ff1c00720c */ /* 0x000fe20003f26270 */
[----:B------:R-:W-:-:S02]  /*1f80*/  @!P6 IMAD.MOV R61, RZ, RZ, -R61 ;  /* 0x000000ffff3de224 */ /* 0x000fc400078e0a3d */
[--C-:B------:R-:W-:Y:S01]  /*1f90*/  @!P2 IMAD.IADD R73, R73, 0x1, -R6.reuse ;  /* 0x000000014949a824 */ /* 0x100fe200078e0a06 */
[----:B------:R-:W-:Y:S01]  /*1fa0*/  ISETP.GT.U32.AND P6, PT, R6, R43, PT ;  /* 0x0000002b0600720c */ /* 0x000fe20003fc4070 */
[----:B------:R-:W-:Y:S01]  /*1fb0*/  @!P3 IMAD.MOV R63, RZ, RZ, -R63 ;  /* 0x000000ffff3fb224 */ /* 0x000fe200078e0a3f */
[----:B------:R-:W-:Y:S01]  /*1fc0*/  LOP3.LUT P2, RZ, R0, 0x40, RZ, 0xc0, !PT ;  /* 0x0000004000ff7812 */ /* 0x000fe2000784c0ff */
[--C-:B------:R-:W-:Y:S01]  /*1fd0*/  @!P0 IMAD.IADD R9, R9, 0x1, -R6.reuse ;  /* 0x0000000109098824 */ /* 0x100fe200078e0a06 */
[----:B------:R-:W-:Y:S01]  /*1fe0*/  ISETP.GE.AND P0, PT, R30, RZ, PT ;  /* 0x000000ff1e00720c */ /* 0x000fe20003f06270 */
[----:B------:R-:W-:Y:S01]  /*1ff0*/  @!P5 IMAD.MOV R65, RZ, RZ, -R65 ;  /* 0x000000ffff41d224 */ /* 0x000fe200078e0a41 */
[C---:B------:R-:W-:Y:S01]  /*2000*/  ISETP.GT.U32.AND P5, PT, R6.reuse, R73, PT ;  /* 0x000000490600720c */ /* 0x040fe20003fa4070 */
[--C-:B------:R-:W-:Y:S01]  /*2010*/  @!P4 IMAD.IADD R71, R71, 0x1, -R6.reuse ;  /* 0x000000014747c824 */ /* 0x100fe200078e0a06 */
[C---:B------:R-:W-:Y:S01]  /*2020*/  ISETP.GT.U32.AND P4, PT, R6.reuse, R9, PT ;  /* 0x000000090600720c */ /* 0x040fe20003f84070 */
[----:B------:R-:W-:Y:S01]  /*2030*/  @!P1 IMAD.MOV R67, RZ, RZ, -R67 ;  /* 0x000000ffff439224 */ /* 0x000fe200078e0a43 */
[----:B------:R-:W-:Y:S01]  /*2040*/  SEL R8, RZ, 0x90, !P2 ;  /* 0x00000090ff087807 */ /* 0x000fe20005000000 */
[----:B------:R-:W-:Y:S01]  /*2050*/  IMAD R7, R7, UR4, RZ ;  /* 0x0000000407077c24 */ /* 0x000fe2000f8e02ff */
[----:B------:R-:W-:Y:S01]  /*2060*/  ISETP.GT.U32.AND P1, PT, R6, R71, PT ;  /* 0x000000470600720c */ /* 0x000fe20003f24070 */
[--C-:B------:R-:W-:Y:S01]  /*2070*/  @!P6 IMAD.IADD R43, R43, 0x1, -R6.reuse ;  /* 0x000000012b2be824 */ /* 0x100fe200078e0a06 */
[----:B------:R-:W-:Y:S01]  /*2080*/  ISETP.GE.AND P3, PT, R20, RZ, PT ;  /* 0x000000ff1400720c */ /* 0x000fe20003f66270 */
[----:B------:R-:W-:Y:S01]  /*2090*/  UIADD3 UR4, UR12, 0x2000, URZ ;  /* 0x000020000c047890 */ /* 0x000fe2000fffe03f */
[----:B------:R-:W-:Y:S01]  /*20a0*/  ISETP.GE.AND P6, PT, R22, RZ, PT ;  /* 0x000000ff1600720c */ /* 0x000fe20003fc6270 */
[----:B------:R-:W-:Y:S01]  /*20b0*/  @!P0 IMAD.MOV R69, RZ, RZ, -R69 ;  /* 0x000000ffff458224 */ /* 0x000fe200078e0a45 */
[----:B------:R-:W-:Y:S01]  /*20c0*/  ISETP.GE.AND P0, PT, R10, RZ, PT ;  /* 0x000000ff0a00720c */ /* 0x000fe20003f06270 */
[--C-:B------:R-:W-:Y:S01]  /*20d0*/  @!P5 IMAD.IADD R73, R73, 0x1, -R6.reuse ;  /* 0x000000014949d824 */ /* 0x100fe200078e0a06 */
[----:B------:R-:W-:Y:S01]  /*20e0*/  ISETP.GE.AND P2, PT, R24, RZ, PT ;  /* 0x000000ff1800720c */ /* 0x000fe20003f46270 */
[--C-:B------:R-:W-:Y:S01]  /*20f0*/  @!P4 IMAD.IADD R9, R9, 0x1, -R6.reuse ;  /* 0x000000010909c824 */ /* 0x100fe200078e0a06 */
[----:B------:R-:W-:Y:S01]  /*2100*/  ISETP.GE.AND P5, PT, R32, RZ, PT ;  /* 0x000000ff2000720c */ /* 0x000fe20003fa6270 */
[----:B------:R-:W-:Y:S01]  /*2110*/  USHF.R.U32.HI UR4, URZ, 0x4, UR4 ;  /* 0x000000043f047899 */ /* 0x000fe20008011604 */
[----:B------:R-:W-:Y:S01]  /*2120*/  ISETP.GE.AND P4, PT, R18, RZ, PT ;  /* 0x000000ff1200720c */ /* 0x000fe20003f86270 */
[----:B------:R-:W-:Y:S01]  /*2130*/  @!P1 IMAD.IADD R71, R71, 0x1, -R6 ;  /* 0x0000000147479824 */ /* 0x000fe200078e0a06 */
[----:B------:R-:W-:Y:S01]  /*2140*/  ISETP.NE.AND P1, PT, R55, RZ, PT ;  /* 0x000000ff3700720c */ /* 0x000fe20003f25270 */
[----:B------:R-:W-:Y:S01]  /*2150*/  @!P3 IMAD.MOV R11, RZ, RZ, -R11 ;  /* 0x000000ffff0bb224 */ /* 0x000fe200078e0a0b */
[----:B------:R-:W-:Y:S01]  /*2160*/  LOP3.LUT R6, RZ, R55, RZ, 0x33, !PT ;  /* 0x00000037ff067212 */ /* 0x000fe200078e33ff */
[----:B------:R-:W-:Y:S01]  /*2170*/  @!P6 IMAD.MOV R27, RZ, RZ, -R27 ;  /* 0x000000ffff1be224 */ /* 0x000fe200078e0a1b */
[----:B------:R-:W-:Y:S01]  /*2180*/  LOP3.LUT R5, R8, R5, RZ, 0x3c, !PT ;  /* 0x0000000508057212 */ /* 0x000fe200078e3cff */
[----:B------:R-:W-:Y:S01]  /*2190*/  @!P0 IMAD.MOV R9, RZ, RZ, -R9 ;  /* 0x000000ffff098224 */ /* 0x000fe200078e0a09 */
[C---:B------:R-:W-:Y:S01]  /*21a0*/  SEL R17, R6.reuse, R17, !P1 ;  /* 0x0000001106117207 */ /* 0x040fe20004800000 */
[----:B------:R-:W-:Y:S01]  /*21b0*/  @!P2 IMAD.MOV R43, RZ, RZ, -R43 ;  /* 0x000000ffff2ba224 */ /* 0x000fe200078e0a2b */
[C---:B------:R-:W-:Y:S01]  /*21c0*/  LEA R134, P0, R7.reuse, UR6, 0x1 ;  /* 0x0000000607867c11 */ /* 0x040fe2000f8008ff */
[----:B------:R-:W-:Y:S01]  /*21d0*/  @!P5 IMAD.MOV R71, RZ, RZ, -R71 ;  /* 0x000000ffff47d224 */ /* 0x000fe200078e0a47 */
[C---:B------:R-:W-:Y:S01]  /*21e0*/  SEL R31, R6.reuse, R31, !P1 ;  /* 0x0000001f061f7207 */ /* 0x040fe20004800000 */
[----:B------:R-:W-:Y:S01]  /*21f0*/  @!P4 IMAD.MOV R73, RZ, RZ, -R73 ;  /* 0x000000ffff49c224 */ /* 0x000fe200078e0a49 */
[----:B------:R-:W-:Y:S01]  /*2200*/  LEA.HI.X.SX32 R135, R7, UR7, 0x1, P0 ;  /* 0x0000000707877c11 */ /* 0x000fe200080f0eff */
[----:B------:R-:W-:Y:S01]  /*2210*/  IMAD R17, R17, UR5, RZ ;  /* 0x0000000511117c24 */ /* 0x000fe2000f8e02ff */
[C---:B------:R-:W-:Y:S01]  /*2220*/  SEL R11, R6.reuse, R11, !P1 ;  /* 0x0000000b060b7207 */ /* 0x040fe20004800000 */
[----:B------:R-:W-:Y:S01]  /*2230*/  ULDC.64 UR6, c[0x0][0x218] ;  /* 0x0000860000067ab9 */ /* 0x000fe20000000a00 */
[C---:B------:R-:W-:Y:S01]  /*2240*/  SEL R13, R6.reuse, R13, !P1 ;  /* 0x0000000d060d7207 */ /* 0x040fe20004800000 */
[----:B------:R-:W-:Y:S01]  /*2250*/  IMAD R31, R31, UR5, RZ ;  /* 0x000000051f1f7c24 */ /* 0x000fe2000f8e02ff */
        /* <DEDUP_REMOVED lines=54> */
[----:B------:R-:W-:Y:S01]  /*25c0*/  SEL R6, R6, R73, !P1 ;  /* 0x0000004906067207 */ /* 0x000fe20004800000 */
[----:B------:R-:W-:Y:S01]  /*25d0*/  IMAD R69, R69, UR5, RZ ;  /* 0x0000000545457c24 */ /* 0x000fe2000f8e02ff */
[----:B------:R-:W-:Y:S01]  /*25e0*/  LEA R190, P1, R17, UR6, 0x1 ;  /* 0x0000000611be7c11 */ /* 0x000fe2000f8208ff */
[----:B------:R-:W-:Y:S01]  /*25f0*/  IMAD R71, R71, UR5, RZ ;  /* 0x0000000547477c24 */ /* 0x000fe2000f8e02ff */
[----:B------:R-:W-:Y:S01]  /*2600*/  LEA R198, P4, R11, UR6, 0x1 ;  /* 0x000000060bc67c11 */ /* 0x000fe2000f8808ff */
[----:B------:R-:W-:Y:S01]  /*2610*/  IMAD R6, R6, UR5, RZ ;  /* 0x0000000506067c24 */ /* 0x000fe2000f8e02ff */
[----:B------:R-:W-:Y:S01]  /*2620*/  LEA.HI.X.SX32 R191, R17, UR7, 0x1, P1 ;  /* 0x0000000711bf7c11 */ /* 0x000fe200088f0eff */
[----:B------:R-:W-:Y:S01]  /*2630*/  IMAD.SHL.U32 R10, R90, 0x20, RZ ;  /* 0x000000205a0a7824 */ /* 0x000fe200078e00ff */
[----:B------:R-:W-:Y:S01]  /*2640*/  LEA R182, P1, R31, UR6, 0x1 ;  /* 0x000000061fb67c11 */ /* 0x000fe2000f8208ff */
[-C--:B------:R-:W-:Y:S01]  /*2650*/  IMAD R14, R96, R90.reuse, RZ ;  /* 0x0000005a600e7224 */ /* 0x080fe200078e02ff */
[----:B------:R-:W-:Y:S01]  /*2660*/  LEA R186, P3, R13, UR6, 0x1 ;  /* 0x000000060dba7c11 */ /* 0x000fe2000f8608ff */
[-C--:B------:R-:W-:Y:S01]  /*2670*/  IMAD R16, R99, R90.reuse, RZ ;  /* 0x0000005a63107224 */ /* 0x080fe200078e02ff */
[----:B------:R-:W-:Y:S01]  /*2680*/  LEA.HI.X.SX32 R185, R31, UR7, 0x1, P1 ;  /* 0x000000071fb97c11 */ /* 0x000fe200088f0eff */
[-C--:B------:R-:W-:Y:S01]  /*2690*/  IMAD R17, R100, R90.reuse, RZ ;  /* 0x0000005a64117224 */ /* 0x080fe200078e02ff */
[----:B------:R-:W-:Y:S01]  /*26a0*/  LEA R170, P1, R45, UR6, 0x1 ;  /* 0x000000062daa7c11 */ /* 0x000fe2000f8208ff */
[-C--:B------:R-:W-:Y:S01]  /*26b0*/  IMAD R20, R103, R90.reuse, RZ ;  /* 0x0000005a67147224 */ /* 0x080fe200078e02ff */
[----:B------:R-:W-:Y:S01]  /*26c0*/  LEA R202, P2, R15, UR6, 0x1 ;  /* 0x000000060fca7c11 */ /* 0x000fe2000f8408ff */
[----:B------:R-:W-:Y:S01]  /*26d0*/  IMAD R22, R109, R90, RZ ;  /* 0x0000005a6d167224 */ /* 0x000fe200078e02ff */
[----:B------:R-:W-:Y:S01]  /*26e0*/  LEA.HI.X.SX32 R171, R45, UR7, 0x1, P1 ;  /* 0x000000072dab7c11 */ /* 0x000fe200088f0eff */
[----:B------:R-:W-:Y:S01]  /*26f0*/  USGXT.U32 UR4, UR4, 0xe ;  /* 0x0000000e0404789a */ /* 0x000fe20008000000 */
[----:B------:R-:W-:-:S02]  /*2700*/  LEA R122, P1, R9, UR6, 0x1 ;  /* 0x00000006097a7c11 */ /* 0x000fc4000f8208ff */
[----:B------:R-:W-:Y:S02]  /*2710*/  CS2R R30, SRZ ;  /* 0x00000000001e7805 */ /* 0x000fe4000001ff00 */
[----:B------:R-:W-:Y:S01]  /*2720*/  LEA.HI.X.SX32 R199, R11, UR7, 0x1, P4 ;  /* 0x000000070bc77c11 */ /* 0x000fe2000a0f0eff */
[-C--:B------:R-:W-:Y:S01]  /*2730*/  IMAD R11, R98, R90.reuse, RZ ;  /* 0x0000005a620b7224 */ /* 0x080fe200078e02ff */
[----:B------:R-:W-:Y:S02]  /*2740*/  LEA.HI.X.SX32 R165, R9, UR7, 0x1, P1 ;  /* 0x0000000709a57c11 */ /* 0x000fe400088f0eff */
[----:B------:R-:W-:Y:S01]  /*2750*/  CS2R R44, SRZ ;  /* 0x00000000002c7805 */ /* 0x000fe2000001ff00 */
[----:B------:R-:W0:Y:S01]  /*2760*/  LDC R9, c[0x0][0x23c] ;  /* 0x00008f00ff097b82 */ /* 0x000e220000000800 */
[----:B------:R-:W-:Y:S01]  /*2770*/  LEA.HI.X.SX32 R187, R13, UR7, 0x1, P3 ;  /* 0x000000070dbb7c11 */ /* 0x000fe200098f0eff */
[-C--:B------:R-:W-:Y:S01]  /*2780*/  IMAD R13, R95, R90.reuse, RZ ;  /* 0x0000005a5f0d7224 */ /* 0x080fe200078e02ff */
[----:B------:R-:W-:Y:S01]  /*2790*/  LEA.HI.X.SX32 R127, R15, UR7, 0x1, P2 ;  /* 0x000000070f7f7c11 */ /* 0x000fe200090f0eff */
[----:B------:R-:W-:Y:S01]  /*27a0*/  IMAD R15, R2, R90, RZ ;  /* 0x0000005a020f7224 */ /* 0x000fe200078e02ff */
[----:B------:R-:W-:-:S02]  /*27b0*/  LEA R196, P0, R19, UR6, 0x1 ;  /* 0x0000000613c47c11 */ /* 0x000fc4000f8008ff */
[----:B------:R-:W-:Y:S02]  /*27c0*/  CS2R R54, SRZ ;  /* 0x0000000000367805 */ /* 0x000fe4000001ff00 */
[----:B------:R-:W-:Y:S02]  /*27d0*/  LEA R188, P6, R21, UR6, 0x1 ;  /* 0x0000000615bc7c11 */ /* 0x000fe4000f8c08ff */
[----:B------:R-:W-:Y:S02]  /*27e0*/  CS2R R72, SRZ ;  /* 0x0000000000487805 */ /* 0x000fe4000001ff00 */
[----:B------:R-:W-:Y:S01]  /*27f0*/  LEA R204, P5, R23, UR6, 0x1 ;  /* 0x0000000617cc7c11 */ /* 0x000fe2000f8a08ff */
[----:B------:R-:W-:Y:S01]  /*2800*/  UMOV UR5, URZ ;  /* 0x0000003f00057c82 */ /* 0x000fe20008000000 */
[----:B------:R-:W-:Y:S01]  /*2810*/  LEA R194, P4, R25, UR6, 0x1 ;  /* 0x0000000619c27c11 */ /* 0x000fe2000f8808ff */
[----:B------:R-:W-:Y:S01]  /*2820*/  UIADD3.64 UR8, UR4, UR8, URZ ;  /* 0x0000000804087297 */ /* 0x000fe2000fffe03f */
[----:B------:R-:W-:-:S02]  /*2830*/  LEA R200, P3, R27, UR6, 0x1 ;  /* 0x000000061bc87c11 */ /* 0x000fc4000f8608ff */
[----:B------:R-:W-:Y:S02]  /*2840*/  LEA R192, P2, R29, UR6, 0x1 ;  /* 0x000000061dc07c11 */ /* 0x000fe4000f8408ff */
[----:B------:R-:W-:Y:S01]  /*2850*/  LEA.HI.X.SX32 R197, R19, UR7, 0x1, P0 ;  /* 0x0000000713c57c11 */ /* 0x000fe200080f0eff */
[-C--:B------:R-:W-:Y:S01]  /*2860*/  IMAD R19, R97, R90.reuse, RZ ;  /* 0x0000005a61137224 */ /* 0x080fe200078e02ff */
[----:B------:R-:W-:Y:S02]  /*2870*/  LEA.HI.X.SX32 R189, R21, UR7, 0x1, P6 ;  /* 0x0000000715bd7c11 */ /* 0x000fe4000b0f0eff */
[----:B------:R-:W-:Y:S01]  /*2880*/  LEA.HI.X.SX32 R129, R23, UR7, 0x1, P5 ;  /* 0x0000000717817c11 */ /* 0x000fe2000a8f0eff */
[----:B------:R-:W-:Y:S01]  /*2890*/  IMAD R23, R102, R90, RZ ;  /* 0x0000005a66177224 */ /* 0x000fe200078e02ff */
[----:B------:R-:W-:Y:S01]  /*28a0*/  LEA.HI.X.SX32 R195, R25, UR7, 0x1, P4 ;  /* 0x0000000719c37c11 */ /* 0x000fe2000a0f0eff */
[----:B0-----:R-:W-:Y:S01]  /*28b0*/  IMAD.SHL.U32 R8, R9, 0x20, RZ ;  /* 0x0000002009087824 */ /* 0x001fe200078e00ff */
[----:B------:R-:W-:-:S02]  /*28c0*/  LEA.HI.X.SX32 R201, R27, UR7, 0x1, P3 ;  /* 0x000000071bc97c11 */ /* 0x000fc400098f0eff */
[----:B------:R-:W-:Y:S02]  /*28d0*/  CS2R R24, SRZ ;  /* 0x0000000000187805 */ /* 0x000fe4000001ff00 */
[----:B------:R-:W-:Y:S02]  /*28e0*/  LEA.HI.X.SX32 R193, R29, UR7, 0x1, P2 ;  /* 0x000000071dc17c11 */ /* 0x000fe400090f0eff */
[----:B------:R-:W-:Y:S02]  /*28f0*/  CS2R R26, SRZ ;  /* 0x00000000001a7805 */ /* 0x000fe4000001ff00 */
[----:B------:R-:W-:Y:S02]  /*2900*/  LEA R184, P0, R33, UR6, 0x1 ;  /* 0x0000000621b87c11 */ /* 0x000fe4000f8008ff */
[----:B------:R-:W-:Y:S02]  /*2910*/  CS2R R28, SRZ ;  /* 0x00000000001c7805 */ /* 0x000fe4000001ff00 */
[----:B------:R-:W-:Y:S01]  /*2920*/  LEA R180, P6, R35, UR6, 0x1 ;  /* 0x0000000623b47c11 */ /* 0x000fe2000f8c08ff */
[----:B------:R-:W-:Y:S01]  /*2930*/  IMAD R9, R104, R9, RZ ;  /* 0x0000000968097224 */ /* 0x000fe200078e02ff */
[----:B------:R-:W-:-:S02]  /*2940*/  LEA R178, P5, R37, UR6, 0x1 ;  /* 0x0000000625b27c11 */ /* 0x000fc4000f8a08ff */
[----:B------:R-:W-:Y:S02]  /*2950*/  LEA R176, P4, R39, UR6, 0x1 ;  /* 0x0000000627b07c11 */ /* 0x000fe4000f8808ff */
[----:B------:R-:W-:Y:S02]  /*2960*/  LEA R174, P3, R41, UR6, 0x1 ;  /* 0x0000000629ae7c11 */ /* 0x000fe4000f8608ff */
[----:B------:R-:W-:Y:S02]  /*2970*/  LEA R168, P2, R43, UR6, 0x1 ;  /* 0x000000062ba87c11 */ /* 0x000fe4000f8408ff */
[----:B------:R-:W-:Y:S02]  /*2980*/  LEA.HI.X.SX32 R183, R33, UR7, 0x1, P0 ;  /* 0x0000000721b77c11 */ /* 0x000fe400080f0eff */
[----:B------:R-:W-:Y:S02]  /*2990*/  CS2R R32, SRZ ;  /* 0x0000000000207805 */ /* 0x000fe4000001ff00 */
[----:B------:R-:W-:-:S02]  /*29a0*/  LEA.HI.X.SX32 R181, R35, UR7, 0x1, P6 ;  /* 0x0000000723b57c11 */ /* 0x000fc4000b0f0eff */
[----:B------:R-:W-:Y:S02]  /*29b0*/  CS2R R34, SRZ ;  /* 0x0000000000227805 */ /* 0x000fe4000001ff00 */
[----:B------:R-:W-:Y:S02]  /*29c0*/  LEA.HI.X.SX32 R179, R37, UR7, 0x1, P5 ;  /* 0x0000000725b37c11 */ /* 0x000fe4000a8f0eff */
[----:B------:R-:W-:Y:S02]  /*29d0*/  CS2R R36, SRZ ;  /* 0x0000000000247805 */ /* 0x000fe4000001ff00 */
[----:B------:R-:W-:Y:S02]  /*29e0*/  LEA.HI.X.SX32 R177, R39, UR7, 0x1, P4 ;  /* 0x0000000727b17c11 */ /* 0x000fe4000a0f0eff */
[----:B------:R-:W-:Y:S02]  /*29f0*/  CS2R R38, SRZ ;  /* 0x0000000000267805 */ /* 0x000fe4000001ff00 */
[----:B------:R-:W-:-:S02]  /*2a00*/  LEA.HI.X.SX32 R175, R41, UR7, 0x1, P3 ;  /* 0x0000000729af7c11 */ /* 0x000fc400098f0eff */
[----:B------:R-:W-:Y:S02]  /*2a10*/  CS2R R40, SRZ ;  /* 0x0000000000287805 */ /* 0x000fe4000001ff00 */
[----:B------:R-:W-:Y:S02]  /*2a20*/  LEA.HI.X.SX32 R169, R43, UR7, 0x1, P2 ;  /* 0x000000072ba97c11 */ /* 0x000fe400090f0eff */
[----:B------:R-:W-:Y:S02]  /*2a30*/  CS2R R42, SRZ ;  /* 0x00000000002a7805 */ /* 0x000fe4000001ff00 */
[----:B------:R-:W-:Y:S02]  /*2a40*/  LEA R172, P0, R47, UR6, 0x1 ;  /* 0x000000062fac7c11 */ /* 0x000fe4000f8008ff */
[----:B------:R-:W-:Y:S02]  /*2a50*/  LEA R166, P6, R49, UR6, 0x1 ;  /* 0x0000000631a67c11 */ /* 0x000fe4000f8c08ff */
[----:B------:R-:W-:-:S02]  /*2a60*/  LEA R158, P5, R51, UR6, 0x1 ;  /* 0x00000006339e7c11 */ /* 0x000fc4000f8a08ff */
[----:B------:R-:W-:Y:S02]  /*2a70*/  LEA R156, P4, R53, UR6, 0x1 ;  /* 0x00000006359c7c11 */ /* 0x000fe4000f8808ff */
[----:B------:R-:W-:Y:S02]  /*2a80*/  LEA R160, P3, R57, UR6, 0x1 ;  /* 0x0000000639a07c11 */ /* 0x000fe4000f8608ff */
[----:B------:R-:W-:Y:S02]  /*2a90*/  LEA R124, P2, R59, UR6, 0x1 ;  /* 0x000000063b7c7c11 */ /* 0x000fe4000f8408ff */
[----:B------:R-:W-:Y:S02]  /*2aa0*/  LEA R111, P1, R6, UR6, 0x1 ;  /* 0x00000006066f7c11 */ /* 0x000fe4000f8208ff */
[----:B------:R-:W-:Y:S02]  /*2ab0*/  LEA.HI.X.SX32 R173, R47, UR7, 0x1, P0 ;  /* 0x000000072fad7c11 */ /* 0x000fe400080f0eff */
[----:B------:R-:W-:-:S02]  /*2ac0*/  CS2R R46, SRZ ;  /* 0x00000000002e7805 */ /* 0x000fc4000001ff00 */
[----:B------:R-:W-:Y:S02]  /*2ad0*/  LEA.HI.X.SX32 R167, R49, UR7, 0x1, P6 ;  /* 0x0000000731a77c11 */ /* 0x000fe4000b0f0eff */
[----:B------:R-:W-:Y:S02]  /*2ae0*/  CS2R R48, SRZ ;  /* 0x0000000000307805 */ /* 0x000fe4000001ff00 */
[----:B------:R-:W-:Y:S02]  /*2af0*/  LEA.HI.X.SX32 R159, R51, UR7, 0x1, P5 ;  /* 0x00000007339f7c11 */ /* 0x000fe4000a8f0eff */
[----:B------:R-:W-:Y:S02]  /*2b00*/  CS2R R50, SRZ ;  /* 0x0000000000327805 */ /* 0x000fe4000001ff00 */
[----:B------:R-:W-:Y:S02]  /*2b10*/  LEA.HI.X.SX32 R157, R53, UR7, 0x1, P4 ;  /* 0x00000007359d7c11 */ /* 0x000fe4000a0f0eff */
[----:B------:R-:W-:-:S02]  /*2b20*/  CS2R R52, SRZ ;  /* 0x0000000000347805 */ /* 0x000fc4000001ff00 */
[----:B------:R-:W-:Y:S02]  /*2b30*/  LEA.HI.X.SX32 R161, R57, UR7, 0x1, P3 ;  /* 0x0000000739a17c11 */ /* 0x000fe400098f0eff */
[----:B------:R-:W-:Y:S02]  /*2b40*/  CS2R R56, SRZ ;  /* 0x0000000000387805 */ /* 0x000fe4000001ff00 */
[----:B------:R-:W-:Y:S02]  /*2b50*/  LEA.HI.X.SX32 R163, R59, UR7, 0x1, P2 ;  /* 0x000000073ba37c11 */ /* 0x000fe400090f0eff */
[----:B------:R-:W-:Y:S02]  /*2b60*/  CS2R R58, SRZ ;  /* 0x00000000003a7805 */ /* 0x000fe4000001ff00 */
[----:B------:R-:W-:Y:S02]  /*2b70*/  LEA.HI.X.SX32 R150, R6, UR7, 0x1, P1 ;  /* 0x0000000706967c11 */ /* 0x000fe400088f0eff */
[----:B------:R-:W-:-:S02]  /*2b80*/  LEA R126, P0, R61, UR6, 0x1 ;  /* 0x000000063d7e7c11 */ /* 0x000fc4000f8008ff */
[----:B------:R-:W-:Y:S02]  /*2b90*/  LEA R128, P6, R63, UR6, 0x1 ;  /* 0x000000063f807c11 */ /* 0x000fe4000f8c08ff */
[----:B------:R-:W-:Y:S02]  /*2ba0*/  LEA R146, P5, R65, UR6, 0x1 ;  /* 0x0000000641927c11 */ /* 0x000fe4000f8a08ff */
[----:B------:R-:W-:Y:S02]  /*2bb0*/  LEA R148, P4, R67, UR6, 0x1 ;  /* 0x0000000643947c11 */ /* 0x000fe4000f8808ff */
[----:B------:R-:W-:Y:S02]  /*2bc0*/  LEA R144, P3, R69, UR6, 0x1 ;  /* 0x0000000645907c11 */ /* 0x000fe4000f8608ff */
[----:B------:R-:W-:Y:S01]  /*2bd0*/  LEA R152, P2, R71, UR6, 0x1 ;  /* 0x0000000647987c11 */ /* 0x000fe2000f8408ff */
[----:B------:R-:W-:Y:S01]  /*2be0*/  USHF.R.U32.HI UR6, URZ, 0x4, UR12 ;  /* 0x000000043f067899 */ /* 0x000fe2000801160c */
[----:B------:R-:W-:-:S02]  /*2bf0*/  LOP3.LUT R7, R2, 0xc, RZ, 0xfc, !PT ;  /* 0x0000000c02077812 */ /* 0x000fc400078efcff */
[----:B------:R-:W-:Y:S01]  /*2c00*/  LOP3.LUT R6, R2, 0x12, RZ, 0xfc, !PT ;  /* 0x0000001202067812 */ /* 0x000fe200078efcff */
[----:B------:R-:W-:Y:S01]  /*2c10*/  USGXT.U32 UR6, UR6, 0xe ;  /* 0x0000000e0606789a */ /* 0x000fe20008000000 */
[----:B------:R-:W-:Y:S01]  /*2c20*/  LEA.HI.X.SX32 R147, R61, UR7, 0x1, P0 ;  /* 0x000000073d937c11 */ /* 0x000fe200080f0eff */
[-C--:B------:R-:W-:Y:S01]  /*2c30*/  IMAD R21, R7, R90.reuse, RZ ;  /* 0x0000005a07157224 */ /* 0x080fe200078e02ff */
[----:B------:R-:W-:Y:S01]  /*2c40*/  LEA.HI.X.SX32 R149, R63, UR7, 0x1, P6 ;  /* 0x000000073f957c11 */ /* 0x000fe2000b0f0eff */
[----:B------:R-:W-:Y:S01]  /*2c50*/  IMAD R18, R6, R90, RZ ;  /* 0x0000005a06127224 */ /* 0x000fe200078e02ff */
        /* <DEDUP_REMOVED lines=8> */
[----:B------:R-:W-:-:S02]  /*2ce0*/  CS2R R68, SRZ ;  /* 0x0000000000447805 */ /* 0x000fc4000001ff00 */
[----:B------:R-:W-:Y:S01]  /*2cf0*/  CS2R R70, SRZ ;  /* 0x0000000000467805 */ /* 0x000fe2000001ff00 */
[----:B------:R-:W-:Y:S01]  /*2d00*/  IMAD R90, R105, R90, RZ ;  /* 0x0000005a695a7224 */ /* 0x000fe200078e02ff */
[C---:B------:R-:W-:Y:S01]  /*2d10*/  LOP3.LUT R93, R5.reuse, 0x20, RZ, 0x3c, !PT ;  /* 0x00000020055d7812 */ /* 0x040fe200078e3cff */
[----:B------:R-:W-:Y:S01]  /*2d20*/  UMOV UR7, URZ ;  /* 0x0000003f00077c82 */ /* 0x000fe20008000000 */
[C---:B------:R-:W-:Y:S01]  /*2d30*/  LOP3.LUT R92, R5.reuse, 0x40, RZ, 0x3c, !PT ;  /* 0x00000040055c7812 */ /* 0x040fe200078e3cff */
[----:B------:R-:W-:Y:S01]  /*2d40*/  UIADD3.64 UR10, UR6, -UR10, URZ ;  /* 0x8000000a060a7297 */ /* 0x000fe2000fffe03f */
[----:B------:R-:W-:-:S11]  /*2d50*/  LOP3.LUT R94, R5, 0x60, RZ, 0x3c, !PT ;  /* 0x00000060055e7812 */ /* 0x000fd600078e3cff */
.L_x_1:
[----:B------:R-:W-:Y:S01]  /*2d60*/  ISETP.GE.AND P1, PT, R105, UR13, PT ;  /* 0x0000000d69007c0c */ /* 0x000fe2000bf26270 */
[----:B------:R-:W-:Y:S01]  /*2d70*/  IMAD.WIDE R114, R90, 0x2, R134 ;  /* 0x000000025a727825 */ /* 0x000fe200078e0286 */
[----:B------:R-:W-:Y:S02]  /*2d80*/  PRMT R118, RZ, 0x7610, R118 ;  /* 0x00007610ff767816 */ /* 0x000fe40000000076 */
[----:B------:R-:W-:Y:S01]  /*2d90*/  ISETP.GE.AND P0, PT, R2, UR13, PT ;  /* 0x0000000d02007c0c */ /* 0x000fe2000bf06270 */
[----:B------:R-:W-:Y:S01]  /*2da0*/  IMAD.WIDE R112, R15, 0x2, R134 ;  /* 0x000000020f707825 */ /* 0x000fe200078e0286 */
[----:B------:R-:W-:Y:S02]  /*2db0*/  ISETP.GE.AND P2, PT, R106, UR13, PT ;  /* 0x0000000d6a007c0c */ /* 0x000fe4000bf46270 */
[----:B------:R-:W-:Y:S01]  /*2dc0*/  PRMT R110, RZ, 0x7610, R110 ;  /* 0x00007610ff6e7816 */ /* 0x000fe2000000006e */
[----:B------:R-:W-:Y:S01]  /*2dd0*/  IMAD.WIDE R130, R89, 0x2, R134 ;  /* 0x0000000259827825 */ /* 0x000fe200078e0286 */
[----:B------:R-:W-:-:S03]  /*2de0*/  PRMT R125, RZ, 0x7610, R125 ;  /* 0x00007610ff7d7816 */ /* 0x000fc6000000007d */
[----:B------:R-:W2:Y:S01]  /*2df0*/  @!P1 LDG.E.U16 R118, desc[UR14][R114.64] ;  /* 0x0000000e72769981 */ /* 0x000ea2000c1e1500 */
[----:B------:R-:W-:Y:S01]  /*2e00*/  ISETP.GE.AND P1, PT, R109, UR13, PT ;  /* 0x0000000d6d007c0c */ /* 0x000fe2000bf26270 */
[----:B------:R-:W-:Y:S01]  /*2e10*/  IMAD.WIDE R138, R22, 0x2, R134 ;  /* 0x00000002168a7825 */ /* 0x000fe200078e0286 */
[----:B------:R-:W-:Y:S01]  /*2e20*/  PRMT R12, RZ, 0x7610, R12 ;  /* 0x00007610ff0c7816 */ /* 0x000fe2000000000c */
[----:B------:R-:W3:Y:S01]  /*2e30*/  @!P0 LDG.E.U16 R110, desc[UR14][R112.64] ;  /* 0x0000000e706e8981 */ /* 0x000ee2000c1e1500 */
[----:B------:R-:W-:Y:S02]  /*2e40*/  ISETP.GE.AND P0, PT, R107, UR13, PT ;  /* 0x0000000d6b007c0c */ /* 0x000fe4000bf06270 */
[----:B------:R-:W-:Y:S01]  /*2e50*/  ISETP.GE.AND P3, PT, R108, UR13, PT ;  /* 0x0000000d6c007c0c */ /* 0x000fe2000bf66270 */
[----:B------:R0:W4:Y:S01]  /*2e60*/  @!P2 LDG.E.U16 R125, desc[UR14][R130.64] ;  /* 0x0000000e827da981 */ /* 0x000122000c1e1500 */
[----:B------:R-:W-:Y:S01]  /*2e70*/  ISETP.GE.AND P2, PT, R7, UR13, PT ;  /* 0x0000000d07007c0c */ /* 0x000fe2000bf46270 */
[----:B------:R-:W-:Y:S01]  /*2e80*/  IMAD.WIDE R136, R88, 0x2, R134 ;  /* 0x0000000258887825 */ /* 0x000fe200078e0286 */
[----:B------:R-:W-:-:S03]  /*2e90*/  PRMT R117, RZ, 0x7610, R117 ;  /* 0x00007610ff757816 */ /* 0x000fc60000000075 */
[----:B------:R-:W5:Y:S01]  /*2ea0*/  @!P1 LDG.E.U16 R12, desc[UR14][R138.64] ;  /* 0x0000000e8a0c9981 */ /* 0x000f62000c1e1500 */
[----:B------:R-:W-:Y:S02]  /*2eb0*/  ISETP.GE.AND P1, PT, R6, UR13, PT ;  /* 0x0000000d06007c0c */ /* 0x000fe4000bf26270 */
[----:B------:R-:W-:Y:S01]  /*2ec0*/  PRMT R123, RZ, 0x7610, R123 ;  /* 0x00007610ff7b7816 */ /* 0x000fe2000000007b */
[----:B0-----:R-:W-:Y:S01]  /*2ed0*/  IMAD.WIDE R130, R21, 0x2, R134 ;  /* 0x0000000215827825 */ /* 0x001fe200078e0286 */
[----:B------:R0:W4:Y:S01]  /*2ee0*/  @!P0 LDG.E.U16 R117, desc[UR14][R136.64] ;  /* 0x0000000e88758981 */ /* 0x000122000c1e1500 */
[----:B------:R-:W-:Y:S02]  /*2ef0*/  PRMT R222, RZ, 0x7610, R222 ;  /* 0x00007610ffde7816 */ /* 0x000fe400000000de */
[----:B------:R-:W-:Y:S01]  /*2f00*/  PRMT R112, RZ, 0x7610, R112 ;  /* 0x00007610ff707816 */ /* 0x000fe20000000070 */
[----:B------:R-:W4:Y:S01]  /*2f10*/  @!P2 LDG.E.U16 R123, desc[UR14][R130.64] ;  /* 0x0000000e827ba981 */ /* 0x000f22000c1e1500 */
[----:B------:R-:W-:Y:S01]  /*2f20*/  ISETP.GE.AND P4, PT, R103, UR13, PT ;  /* 0x0000000d67007c0c */ /* 0x000fe2000bf86270 */
[----:B------:R-:W-:Y:S01]  /*2f30*/  IMAD.WIDE R120, R91, 0x2, R134 ;  /* 0x000000025b787825 */ /* 0x000fe200078e0286 */
[----:B------:R-:W-:-:S02]  /*2f40*/  ISETP.GE.AND P0, PT, R102, UR13, PT ;  /* 0x0000000d66007c0c */ /* 0x000fc4000bf06270 */
[----:B------:R-:W-:Y:S01]  /*2f50*/  ISETP.GE.AND P2, PT, R100, UR13, PT ;  /* 0x0000000d64007c0c */ /* 0x000fe2000bf46270 */
[----:B0-----:R-:W-:Y:S01]  /*2f60*/  IMAD.WIDE R136, R18, 0x2, R134 ;  /* 0x0000000212887825 */ /* 0x001fe200078e0286 */
[----:B------:R0:W2:Y:S01]  /*2f70*/  @!P3 LDG.E.U16 R112, desc[UR14][R120.64] ;  /* 0x0000000e7870b981 */ /* 0x0000a2000c1e1500 */
[----:B------:R-:W-:-:S03]  /*2f80*/  PRMT R115, RZ, 0x7610, R115 ;  /* 0x00007610ff737816 */ /* 0x000fc60000000073 */
[----:B------:R-:W4:Y:S01]  /*2f90*/  @!P1 LDG.E.U16 R222, desc[UR14][R136.64] ;  /* 0x0000000e88de9981 */ /* 0x000f22000c1e1500 */
[----:B------:R-:W-:Y:S01]  /*2fa0*/  ISETP.GE.AND P1, PT, R96, UR13, PT ;  /* 0x0000000d60007c0c */ /* 0x000fe2000bf26270 */
[----:B------:R-:W-:Y:S01]  /*2fb0*/  IMAD.WIDE R132, R20, 0x2, R134 ;  /* 0x0000000214847825 */ /* 0x000fe200078e0286 */
[----:B------:R-:W-:Y:S02]  /*2fc0*/  PRMT R114, RZ, 0x7610, R114 ;  /* 0x00007610ff727816 */ /* 0x000fe40000000072 */
[----:B0-----:R-:W-:Y:S01]  /*2fd0*/  PRMT R121, RZ, 0x7610, R121 ;  /* 0x00007610ff797816 */ /* 0x001fe20000000079 */
[--C-:B------:R-:W-:Y:S01]  /*2fe0*/  IMAD.WIDE R142, R23, 0x2, R134.reuse ;  /* 0x00000002178e7825 */ /* 0x100fe200078e0286 */
[----:B------:R0:W4:Y:S03]  /*2ff0*/  @!P4 LDG.E.U16 R115, desc[UR14][R132.64] ;  /* 0x0000000e8473c981 */ /* 0x000126000c1e1500 */
[----:B------:R-:W-:Y:S01]  /*3000*/  IMAD.WIDE R138, R17, 0x2, R134 ;  /* 0x00000002118a7825 */ /* 0x000fe200078e0286 */
[----:B------:R-:W5:Y:S01]  /*3010*/  @!P0 LDG.E.U16 R114, desc[UR14][R142.64] ;  /* 0x0000000e8e728981 */ /* 0x000f62000c1e1500 */
[----:B------:R-:W-:-:S02]  /*3020*/  PRMT R220, RZ, 0x7610, R220 ;  /* 0x00007610ffdc7816 */ /* 0x000fc400000000dc */
[----:B------:R-:W-:Y:S01]  /*3030*/  ISETP.GE.AND P3, PT, R99, UR13, PT ;  /* 0x0000000d63007c0c */ /* 0x000fe2000bf66270 */
[----:B------:R-:W4:Y:S01]  /*3040*/  @!P2 LDG.E.U16 R121, desc[UR14][R138.64] ;  /* 0x0000000e8a79a981 */ /* 0x000f22000c1e1500 */
[----:B------:R-:W-:Y:S01]  /*3050*/  ISETP.GE.AND P0, PT, R97, UR13, PT ;  /* 0x0000000d61007c0c */ /* 0x000fe2000bf06270 */
[----:B0-----:R-:W-:Y:S01]  /*3060*/  IMAD.WIDE R132, R14, 0x2, R134 ;  /* 0x000000020e847825 */ /* 0x001fe200078e0286 */
[----:B------:R-:W-:Y:S02]  /*3070*/  ISETP.GE.AND P4, PT, R95, UR13, PT ;  /* 0x0000000d5f007c0c */ /* 0x000fe4000bf86270 */
[----:B------:R-:W-:Y:S02]  /*3080*/  ISETP.GE.AND P2, PT, R98, UR13, PT ;  /* 0x0000000d62007c0c */ /* 0x000fe4000bf46270 */
[----:B------:R0:W4:Y:S01]  /*3090*/  @!P1 LDG.E.U16 R220, desc[UR14][R132.64] ;  /* 0x0000000e84dc9981 */ /* 0x000122000c1e1500 */
[----:B------:R-:W-:Y:S01]  /*30a0*/  PRMT R113, RZ, 0x7610, R113 ;  /* 0x00007610ff717816 */ /* 0x000fe20000000071 */
[----:B------:R-:W-:Y:S01]  /*30b0*/  IMAD.WIDE R140, R16, 0x2, R134 ;  /* 0x00000002108c7825 */ /* 0x000fe200078e0286 */
[----:B------:R-:W-:-:S02]  /*30c0*/  PRMT R116, RZ, 0x7610, R116 ;  /* 0x00007610ff747816 */ /* 0x000fc40000000074 */
[----:B------:R-:W-:Y:S01]  /*30d0*/  PRMT R119, RZ, 0x7610, R119 ;  /* 0x00007610ff777816 */ /* 0x000fe20000000077 */
[----:B------:R-:W-:Y:S01]  /*30e0*/  IMAD.WIDE R130, R19, 0x2, R134 ;  /* 0x0000000213827825 */ /* 0x000fe200078e0286 */
[----:B------:R-:W4:Y:S03]  /*30f0*/  @!P3 LDG.E.U16 R113, desc[UR14][R140.64] ;  /* 0x0000000e8c71b981 */ /* 0x000f26000c1e1500 */
[--C-:B0-----:R-:W-:Y:S01]  /*3100*/  IMAD.MOV.U32 R132, RZ, RZ, R111.reuse ;  /* 0x000000ffff847224 */ /* 0x101fe200078e006f */
[----:B------:R-:W-:Y:S01]  /*3110*/  PRMT R111, RZ, 0x7610, R111 ;  /* 0x00007610ff6f7816 */ /* 0x000fe2000000006f */
[--C-:B------:R-:W-:Y:S01]  /*3120*/  IMAD.WIDE R142, R13, 0x2, R134.reuse ;  /* 0x000000020d8e7825 */ /* 0x100fe200078e0286 */
[----:B------:R0:W4:Y:S03]  /*3130*/  @!P0 LDG.E.U16 R116, desc[UR14][R130.64] ;  /* 0x0000000e82748981 */ /* 0x000126000c1e1500 */
[----:B------:R-:W-:Y:S01]  /*3140*/  IMAD.WIDE R136, R11, 0x2, R134 ;  /* 0x000000020b887825 */ /* 0x000fe200078e0286 */
[----:B------:R-:W4:Y:S04]  /*3150*/  @!P4 LDG.E.U16 R119, desc[UR14][R142.64] ;  /* 0x0000000e8e77c981 */ /* 0x000f28000c1e1500 */
[----:B------:R1:W4:Y:S01]  /*3160*/  @!P2 LDG.E.U16 R111, desc[UR14][R136.64] ;  /* 0x0000000e886fa981 */ /* 0x000322000c1e1500 */
[----:B------:R-:W-:Y:S01]  /*3170*/  BAR.SYNC.DEFER_BLOCKING 0x0 ;  /* 0x0000000000007b1d */ /* 0x000fe20000010000 */
[----:B------:R-:W-:Y:S01]  /*3180*/  ISETP.GE.AND P0, PT, R104, UR13, PT ;  /* 0x0000000d68007c0c */ /* 0x000fe2000bf06270 */
[----:B0-----:R-:W-:-:S02]  /*3190*/  IMAD.MOV.U32 R130, RZ, RZ, R152 ;  /* 0x000000ffff827224 */ /* 0x001fc400078e0098 */
[----:B------:R-:W-:Y:S02]  /*31a0*/  IMAD.MOV.U32 R131, RZ, RZ, R155 ;  /* 0x000000ffff837224 */ /* 0x000fe400078e009b */
[----:B------:R-:W-:Y:S01]  /*31b0*/  IMAD.MOV.U32 R133, RZ, RZ, R150 ;  /* 0x000000ffff857224 */ /* 0x000fe200078e0096 */
[----:B------:R-:W-:Y:S01]  /*31c0*/  PRMT R218, RZ, 0x7610, R218 ;  /* 0x00007610ffda7816 */ /* 0x000fe200000000da */
[----:B------:R-:W-:Y:S01]  /*31d0*/  IMAD.WIDE R138, R9, 0x2, R130 ;  /* 0x00000002098a7825 */ /* 0x000fe200078e0282 */
[----:B------:R-:W-:-:S03]  /*31e0*/  PRMT R206, RZ, 0x7610, R206 ;  /* 0x00007610ffce7816 */ /* 0x000fc600000000ce */
[----:B------:R-:W-:Y:S01]  /*31f0*/  IMAD.WIDE R140, R9, 0x2, R132 ;  /* 0x00000002098c7825 */ /* 0x000fe200078e0284 */
[----:B------:R-:W-:-:S03]  /*3200*/  PRMT R216, RZ, 0x7610, R216 ;  /* 0x00007610ffd87816 */ /* 0x000fc600000000d8 */
[----:B-1----:R-:W-:Y:S02]  /*3210*/  IMAD.MOV.U32 R136, RZ, RZ, R126 ;  /* 0x000000ffff887224 */ /* 0x002fe400078e007e */
[----:B------:R-:W-:Y:S02]  /*3220*/  IMAD.MOV.U32 R137, RZ, RZ, R147 ;  /* 0x000000ffff897224 */ /* 0x000fe400078e0093 */
[----:B------:R-:W-:Y:S02]  /*3230*/  IMAD.MOV.U32 R142, RZ, RZ, R148 ;  /* 0x000000ffff8e7224 */ /* 0x000fe400078e0094 */
[----:B------:R-:W-:Y:S01]  /*3240*/  IMAD.MOV.U32 R143, RZ, RZ, R153 ;  /* 0x000000ffff8f7224 */ /* 0x000fe200078e0099 */
[----:B------:R0:W4:Y:S04]  /*3250*/  @!P0 LDG.E.U16 R218, desc[UR14][R140.64] ;  /* 0x0000000e8cda8981 */ /* 0x000128000c1e1500 */
[----:B------:R1:W4:Y:S01]  /*3260*/  @!P0 LDG.E.U16 R206, desc[UR14][R138.64] ;  /* 0x0000000e8ace8981 */ /* 0x000322000c1e1500 */
[----:B------:R-:W-:Y:S01]  /*3270*/  PRMT R214, RZ, 0x7610, R214 ;  /* 0x00007610ffd67816 */ /* 0x000fe200000000d6 */
[----:B------:R-:W-:Y:S01]  /*3280*/  IMAD.WIDE R154, R9, 0x2, R136 ;  /* 0x00000002099a7825 */ /* 0x000fe200078e0288 */
[----:B------:R-:W-:-:S03]  /*3290*/  PRMT R126, RZ, 0x7610, R126 ;  /* 0x00007610ff7e7816 */ /* 0x000fc6000000007e */
[----:B0-----:R-:W-:Y:S02]  /*32a0*/  IMAD.MOV.U32 R140, RZ, RZ, R146 ;  /* 0x000000ffff8c7224 */ /* 0x001fe400078e0092 */
[----:B------:R-:W-:Y:S02]  /*32b0*/  IMAD.MOV.U32 R141, RZ, RZ, R151 ;  /* 0x000000ffff8d7224 */ /* 0x000fe400078e0097 */
[--C-:B-1----:R-:W-:Y:S02]  /*32c0*/  IMAD.MOV.U32 R138, RZ, RZ, R128.reuse ;  /* 0x000000ffff8a7224 */ /* 0x102fe400078e0080 */
[----:B------:R-:W-:Y:S01]  /*32d0*/  IMAD.MOV.U32 R139, RZ, RZ, R149 ;  /* 0x000000ffff8b7224 */ /* 0x000fe200078e0095 */
[----:B------:R-:W-:Y:S01]  /*32e0*/  PRMT R128, RZ, 0x7610, R128 ;  /* 0x00007610ff807816 */ /* 0x000fe20000000080 */
[----:B------:R-:W-:Y:S01]  /*32f0*/  IMAD.WIDE R146, R9, 0x2, R144 ;  /* 0x0000000209927825 */ /* 0x000fe200078e0290 */
[----:B------:R-:W-:-:S03]  /*3300*/  PRMT R212, RZ, 0x7610, R212 ;  /* 0x00007610ffd47816 */ /* 0x000fc600000000d4 */
[C---:B------:R-:W-:Y:S01]  /*3310*/  IMAD.WIDE R148, R9.reuse, 0x2, R142 ;  /* 0x0000000209947825 */ /* 0x040fe200078e028e */
[----:B------:R0:W4:Y:S03]  /*3320*/  @!P0 LDG.E.U16 R216, desc[UR14][R146.64] ;  /* 0x0000000e92d88981 */ /* 0x000126000c1e1500 */
[C---:B------:R-:W-:Y:S01]  /*3330*/  IMAD.WIDE R150, R9.reuse, 0x2, R140 ;  /* 0x0000000209967825 */ /* 0x040fe200078e028c */
[----:B------:R1:W4:Y:S03]  /*3340*/  @!P0 LDG.E.U16 R128, desc[UR14][R148.64] ;  /* 0x0000000e94808981 */ /* 0x000326000c1e1500 */
[----:B------:R-:W-:Y:S01]  /*3350*/  IMAD.WIDE R152, R9, 0x2, R138 ;  /* 0x0000000209987825 */ /* 0x000fe200078e028a */
[----:B------:R1:W4:Y:S03]  /*3360*/  @!P0 LDG.E.U16 R214, desc[UR14][R150.64] ;  /* 0x0000000e96d68981 */ /* 0x000326000c1e1500 */
[----:B0-----:R-:W-:Y:S01]  /*3370*/  IMAD.MOV.U32 R146, RZ, RZ, R158 ;  /* 0x000000ffff927224 */ /* 0x001fe200078e009e */
[----:B------:R0:W4:Y:S01]  /*3380*/  @!P0 LDG.E.U16 R126, desc[UR14][R152.64] ;  /* 0x0000000e987e8981 */ /* 0x000122000c1e1500 */
[----:B------:R-:W-:-:S02]  /*3390*/  IMAD.MOV.U32 R147, RZ, RZ, R159 ;  /* 0x000000ffff937224 */ /* 0x000fc400078e009f */
[----:B-1----:R-:W-:Y:S01]  /*33a0*/  IMAD.MOV.U32 R148, RZ, RZ, R156 ;  /* 0x000000ffff947224 */ /* 0x002fe200078e009c */
[----:B------:R1:W4:Y:S01]  /*33b0*/  @!P0 LDG.E.U16 R212, desc[UR14][R154.64] ;  /* 0x0000000e9ad48981 */ /* 0x000322000c1e1500 */
[----:B------:R-:W-:Y:S02]  /*33c0*/  IMAD.MOV.U32 R149, RZ, RZ, R157 ;  /* 0x000000ffff957224 */ /* 0x000fe400078e009d */
[----:B------:R-:W-:Y:S02]  /*33d0*/  IMAD.MOV.U32 R150, RZ, RZ, R160 ;  /* 0x000000ffff967224 */ /* 0x000fe400078e00a0 */
[----:B------:R-:W-:Y:S02]  /*33e0*/  IMAD.MOV.U32 R151, RZ, RZ, R161 ;  /* 0x000000ffff977224 */ /* 0x000fe400078e00a1 */
[----:B0-----:R-:W-:Y:S02]  /*33f0*/  IMAD.MOV.U32 R152, RZ, RZ, R124 ;  /* 0x000000ffff987224 */ /* 0x001fe400078e007c */
[----:B------:R-:W-:-:S02]  /*3400*/  IMAD.MOV.U32 R153, RZ, RZ, R163 ;  /* 0x000000ffff997224 */ /* 0x000fc400078e00a3 */
[----:B-1----:R-:W-:Y:S02]  /*3410*/  IMAD.MOV.U32 R154, RZ, RZ, R122 ;  /* 0x000000ffff9a7224 */ /* 0x002fe400078e007a */
[----:B------:R-:W-:Y:S01]  /*3420*/  IMAD.MOV.U32 R155, RZ, RZ, R165 ;  /* 0x000000ffff9b7224 */ /* 0x000fe200078e00a5 */
[----:B------:R-:W-:Y:S01]  /*3430*/  PRMT R124, RZ, 0x7610, R124 ;  /* 0x00007610ff7c7816 */ /* 0x000fe2000000007c */
[C---:B------:R-:W-:Y:S01]  /*3440*/  IMAD.WIDE R158, R9.reuse, 0x2, R152 ;  /* 0x00000002099e7825 */ /* 0x040fe200078e0298 */
[----:B------:R-:W-:Y:S02]  /*3450*/  PRMT R210, RZ, 0x7610, R210 ;  /* 0x00007610ffd27816 */ /* 0x000fe400000000d2 */
[----:B------:R-:W-:Y:S01]  /*3460*/  PRMT R122, RZ, 0x7610, R122 ;  /* 0x00007610ff7a7816 */ /* 0x000fe2000000007a */
[C---:B------:R-:W-:Y:S01]  /*3470*/  IMAD.WIDE R156, R9.reuse, 0x2, R154 ;  /* 0x00000002099c7825 */ /* 0x040fe200078e029a */
[----:B------:R-:W-:Y:S02]  /*3480*/  PRMT R208, RZ, 0x7610, R208 ;  /* 0x00007610ffd07816 */ /* 0x000fe400000000d0 */
[----:B------:R-:W-:Y:S01]  /*3490*/  PRMT R120, RZ, 0x7610, R120 ;  /* 0x00007610ff787816 */ /* 0x000fe20000000078 */
        /* <DEDUP_REMOVED lines=87> */
[----:B---3--:R-:W-:Y:S02]  /*3a10*/  IMAD.MOV.U32 R190, RZ, RZ, R196 ;  /* 0x000000ffffbe7224 */ /* 0x008fe400078e00c4 */
        /* <DEDUP_REMOVED lines=13> */
[----:B------:R-:W3:Y:S03]  /*3af0*/  @!P0 LDG.E.U16 R246, desc[UR14][R196.64] ;  /* 0x0000000ec4f68981 */ /* 0x000ee6000c1e1500 */
[C---:B------:R-:W-:Y:S01]  /*3b00*/  IMAD.WIDE R202, R9.reuse, 0x2, R188 ;  /* 0x0000000209ca7825 */ /* 0x040fe200078e02bc */
[----:B------:R-:W3:Y:S03]  /*3b10*/  @!P0 LDG.E.U16 R250, desc[UR14][R198.64] ;  /* 0x0000000ec6fa8981 */ /* 0x000ee6000c1e1500 */
[----:B------:R-:W-:Y:S01]  /*3b20*/  IMAD.WIDE R204, R9, 0x2, R186 ;  /* 0x0000000209cc7825 */ /* 0x000fe200078e02ba */
[----:B------:R-:W3:Y:S04]  /*3b30*/  @!P0 LDG.E.U16 R127, desc[UR14][R200.64] ;  /* 0x0000000ec87f8981 */ /* 0x000ee8000c1e1500 */
[----:B------:R-:W3:Y:S04]  /*3b40*/  @!P0 LDG.E.U16 R129, desc[UR14][R202.64] ;  /* 0x0000000eca818981 */ /* 0x000ee8000c1e1500 */
[----:B------:R-:W3:Y:S04]  /*3b50*/  @!P0 LDG.E.U16 R211, desc[UR14][R204.64] ;  /* 0x0000000eccd38981 */ /* 0x000ee8000c1e1500 */
[----:B------:R-:W-:Y:S04]  /*3b60*/  STS.U16 [R5+UR12+0x2000], R110 ;  /* 0x0020006e05007988 */ /* 0x000fe8000800040c */
[----:B--2---:R-:W-:Y:S04]  /*3b70*/  STS.U16 [R5+UR12+0x2400], R112 ;  /* 0x0024007005007988 */ /* 0x004fe8000800040c */
[----:B-----5:R-:W-:Y:S04]  /*3b80*/  STS.U16 [R5+UR12+0x2800], R114 ;  /* 0x0028007205007988 */ /* 0x020fe8000800040c */
[----:B----4-:R-:W-:Y:S04]  /*3b90*/  STS.U16 [R5+UR12+0x2c00], R116 ;  /* 0x002c007405007988 */ /* 0x010fe8000800040c */
[----:B------:R-:W-:Y:S04]  /*3ba0*/  STS.U16 [R93+UR12+0x2100], R118 ;  /* 0x002100765d007988 */ /* 0x000fe8000800040c */
        /* <DEDUP_REMOVED lines=11> */
[----:B------:R-:W-:Y:S04]  /*3c60*/  STS.U16 [R5+UR12], R218 ;  /* 0x000000da05007988 */ /* 0x000fe8000800040c */
        /* <DEDUP_REMOVED lines=26> */
[----:B---3--:R-:W-:Y:S04]  /*3e10*/  STS.U16 [R93+UR12+0x1700], R246 ;  /* 0x001700f65d007988 */ /* 0x008fe8000800040c */
[----:B------:R-:W-:Y:S04]  /*3e20*/  STS.U16 [R93+UR12+0x1900], R250 ;  /* 0x001900fa5d007988 */ /* 0x000fe8000800040c */
[----:B------:R-:W-:Y:S04]  /*3e30*/  STS.U16 [R93+UR12+0x1b00], R127 ;  /* 0x001b007f5d007988 */ /* 0x000fe8000800040c */
[----:B------:R0:W-:Y:S04]  /*3e40*/  STS.U16 [R93+UR12+0x1d00], R129 ;  /* 0x001d00815d007988 */ /* 0x0001e8000800040c */
[----:B------:R1:W-:Y:S01]  /*3e50*/  STS.U16 [R93+UR12+0x1f00], R211 ;  /* 0x001f00d35d007988 */ /* 0x0003e2000800040c */
[----:B------:R2:W-:Y:S06]  /*3e60*/  MEMBAR.ALL.CTA ;  /* 0x0000000000007992 */ /* 0x0005ec0000008000 */
[----:B--2---:R-:W2:Y:S02]  /*3e70*/  FENCE.VIEW.ASYNC.S ;  /* 0x00000000000073c6 */ /* 0x004ea40000000000 */
[----:B--2---:R-:W-:Y:S06]  /*3e80*/  BAR.SYNC.DEFER_BLOCKING 0x0 ;  /* 0x0000000000007b1d */ /* 0x004fec0000010000 */
[----:B------:R-:W-:Y:S01]  /*3e90*/  UMOV UR16, UR4 ;  /* 0x0000000400107c82 */ /* 0x000fe20008000000 */
[----:B------:R-:W-:Y:S01]  /*3ea0*/  UMOV UR17, 0x40000040 ;  /* 0x4000004000117882 */ /* 0x000fe20000000000 */
[----:B------:R-:W-:Y:S01]  /*3eb0*/  UMOV UR18, UR6 ;  /* 0x0000000600127c82 */ /* 0x000fe20008000000 */
[----:B------:R-:W-:Y:S01]  /*3ec0*/  UMOV UR19, 0x80000020 ;  /* 0x8000002000137882 */ /* 0x000fe20000000000 */
[----:B------:R-:W-:-:S06]  /*3ed0*/  WARPGROUP.ARRIVE ;  /* 0x00000000000079c5 */ /* 0x000fcc0000000000 */
[----:B------:R-:W-:Y:S01]  /*3ee0*/  HGMMA.64x128x16.F32.BF16 R24, gdesc[UR16].tnspA, R24 ;  /* 0x21e00000101879f0 */ /* 0x000fe20008701818 */
[----:B------:R-:W-:Y:S02]  /*3ef0*/  VIADD R101, R101, 0xffffffff ;  /* 0xffffffff65657836 */ /* 0x000fe40000000000 */
[----:B------:R-:W-:-:S03]  /*3f00*/  IMAD.WIDE R182, R8, 0x2, R182 ;  /* 0x0000000208b67825 */ /* 0x000fc600078e02b6 */
[----:B------:R-:W-:Y:S01]  /*3f10*/  ISETP.NE.U32.AND P0, PT, R101, RZ, PT ;  /* 0x000000ff6500720c */ /* 0x000fe20003f05070 */
[----:B------:R-:W-:-:S05]  /*3f20*/  IMAD.WIDE R200, R8, 0x2, R194 ;  /* 0x0000000208c87825 */ /* 0x000fca00078e02c2 */
[----:B------:R-:W-:Y:S01]  /*3f30*/  HGMMA.64x128x16.F32.BF16 R24, gdesc[UR8].tnspA, R24, gsb0 ;  /* 0x21e00000081879f0 */ /* 0x000fe20008001818 */
[----:B------:R-:W-:Y:S02]  /*3f40*/  IMAD.MOV.U32 R194, RZ, RZ, R182 ;  /* 0x000000ffffc27224 */ /* 0x000fe400078e00b6 */
[----:B------:R-:W-:Y:S02]  /*3f50*/  IMAD.MOV.U32 R195, RZ, RZ, R183 ;  /* 0x000000ffffc37224 */ /* 0x000fe400078e00b7 */
[----:B------:R-:W-:-:S04]  /*3f60*/  IMAD.WIDE R178, R8, 0x2, R178 ;  /* 0x0000000208b27825 */ /* 0x000fc800078e02b2 */
[----:B------:R-:W-:-:S04]  /*3f70*/  IMAD.WIDE R182, R8, 0x2, R166 ;  /* 0x0000000208b67825 */ /* 0x000fc800078e02a6 */
[----:B------:R-:W-:Y:S01]  /*3f80*/  IMAD.WIDE R168, R8, 0x2, R168 ;  /* 0x0000000208a87825 */ /* 0x000fe200078e02a8 */
[----:B------:R-:W-:-:S03]  /*3f90*/  UIADD3 UR13, UR13, -0x20, URZ ;  /* 0xffffffe00d0d7890 */ /* 0x000fc6000fffe03f */
[----:B0-----:R-:W-:-:S04]  /*3fa0*/  IMAD.WIDE R128, R8, 0x2, R192 ;  /* 0x0000000208807825 */ /* 0x001fc800078e02c0 */
[----:B------:R-:W-:-:S04]  /*3fb0*/  IMAD.WIDE R198, R8, 0x2, R186 ;  /* 0x0000000208c67825 */ /* 0x000fc800078e02ba */
        /* <DEDUP_REMOVED lines=8> */
[----:B------:R-:W-:Y:S02]  /*4040*/  IMAD.MOV.U32 R190, RZ, RZ, R178 ;  /* 0x000000ffffbe7224 */ /* 0x000fe400078e00b2 */
[----:B------:R-:W-:Y:S02]  /*4050*/  IMAD.MOV.U32 R191, RZ, RZ, R179 ;  /* 0x000000ffffbf7224 */ /* 0x000fe400078e00b3 */
[----:B------:R-:W-:Y:S02]  /*4060*/  IMAD.MOV.U32 R185, RZ, RZ, R183 ;  /* 0x000000ffffb97224 */ /* 0x000fe400078e00b7 */
        /* <DEDUP_REMOVED lines=19> */
[----:B------:R-:W-:Y:S01]  /*41a0*/  IMAD.WIDE R156, R8, 0x2, R148 ;  /* 0x00000002089c7825 */ /* 0x000fe200078e0294 */
[----:B------:R-:W-:-:S03]  /*41b0*/  WARPGROUP.DEPBAR.LE gsb0, 0x0 ;  /* 0x00008000000079c5 */ /* 0x000fc60000010000 */
[----:B------:R-:W-:Y:S02]  /*41c0*/  IMAD.MOV.U32 R160, RZ, RZ, R150 ;  /* 0x000000ffffa07224 */ /* 0x000fe400078e0096 */
[----:B------:R-:W-:Y:S02]  /*41d0*/  IMAD.MOV.U32 R161, RZ, RZ, R151 ;  /* 0x000000ffffa17224 */ /* 0x000fe400078e0097 */
[----:B------:R-:W-:Y:S02]  /*41e0*/  IMAD.MOV.U32 R124, RZ, RZ, R152 ;  /* 0x000000ffff7c7224 */ /* 0x000fe400078e0098 */
[----:B------:R-:W-:Y:S02]  /*41f0*/  IMAD.MOV.U32 R163, RZ, RZ, R153 ;  /* 0x000000ffffa37224 */ /* 0x000fe400078e0099 */
[----:B------:R-:W-:Y:S02]  /*4200*/  IMAD.MOV.U32 R165, RZ, RZ, R155 ;  /* 0x000000ffffa57224 */ /* 0x000fe400078e009b */
[----:B------:R-:W-:-:S02]  /*4210*/  IMAD.MOV.U32 R122, RZ, RZ, R154 ;  /* 0x000000ffff7a7224 */ /* 0x000fc400078e009a */
[----:B------:R-:W-:Y:S02]  /*4220*/  IMAD.MOV.U32 R126, RZ, RZ, R136 ;  /* 0x000000ffff7e7224 */ /* 0x000fe400078e0088 */
[----:B------:R-:W-:Y:S02]  /*4230*/  IMAD.MOV.U32 R147, RZ, RZ, R137 ;  /* 0x000000ffff937224 */ /* 0x000fe400078e0089 */
[----:B------:R-:W-:Y:S02]  /*4240*/  IMAD.MOV.U32 R128, RZ, RZ, R138 ;  /* 0x000000ffff807224 */ /* 0x000fe400078e008a */
[----:B------:R-:W-:Y:S02]  /*4250*/  IMAD.MOV.U32 R149, RZ, RZ, R139 ;  /* 0x000000ffff957224 */ /* 0x000fe400078e008b */
[----:B------:R-:W-:-:S04]  /*4260*/  IMAD.WIDE R144, R8, 0x2, R144 ;  /* 0x0000000208907825 */ /* 0x000fc800078e0290 */
        /* <DEDUP_REMOVED lines=8> */
[----:B------:R-:W-:Y:S01]  /*42f0*/  IMAD.MOV.U32 R150, RZ, RZ, R133 ;  /* 0x000000ffff967224 */ /* 0x000fe200078e0085 */
[----:B-1----:R-:W-:Y:S06]  /*4300*/  @P0 BRA `(.L_x_1) ;  /* 0xffffffe800940947 */ /* 0x002fec000383ffff */
[----:B------:R-:W-:Y:S02]  /*4310*/  F2FP.BF16.F32.PACK_AB R83, R87, R83 ;  /* 0x000000535753723e */ /* 0x000fe400000010ff */
[----:B------:R-:W-:Y:S02]  /*4320*/  F2FP.BF16.F32.PACK_AB R82, R86, R82 ;  /* 0x000000525652723e */ /* 0x000fe400000010ff */
[----:B------:R-:W-:Y:S02]  /*4330*/  F2FP.BF16.F32.PACK_AB R81, R85, R81 ;  /* 0x000000515551723e */ /* 0x000fe400000010ff */
[----:B------:R-:W-:Y:S02]  /*4340*/  F2FP.BF16.F32.PACK_AB R80, R84, R80 ;  /* 0x000000505450723e */ /* 0x000fe400000010ff */
[----:B------:R-:W-:Y:S02]  /*4350*/  F2FP.BF16.F32.PACK_AB R75, R79, R75 ;  /* 0x0000004b4f4b723e */ /* 0x000fe400000010ff */
[----:B------:R-:W-:-:S02]  /*4360*/  F2FP.BF16.F32.PACK_AB R74, R78, R74 ;  /* 0x0000004a4e4a723e */ /* 0x000fc400000010ff */
        /* <DEDUP_REMOVED lines=25> */
[----:B------:R-:W-:-:S07]  /*4500*/  F2FP.BF16.F32.PACK_AB R8, R28, R24 ;  /* 0x000000181c08723e */ /* 0x000fce00000010ff */
.L_x_0:
[----:B------:R-:W-:Y:S01]  /*4510*/  BAR.SYNC.DEFER_BLOCKING 0x0 ;  /* 0x0000000000007b1d */ /* 0x000fe20000010000 */
[C---:B------:R-:W-:Y:S01]  /*4520*/  IMAD.SHL.U32 R6, R0.reuse, 0x80, RZ ;  /* 0x0000008000067824 */ /* 0x040fe200078e00ff */
[C-C-:B------:R-:W-:Y:S01]  /*4530*/  LOP3.LUT R93, R3.reuse, 0x2, R2.reuse, 0xfe, !PT ;  /* 0x00000002035d7812 */ /* 0x140fe200078efe02 */
[C---:B------:R-:W-:Y:S01]  /*4540*/  IMAD.SHL.U32 R29, R0.reuse, 0x10, RZ ;  /* 0x00000010001d7824 */ /* 0x040fe200078e00ff */
[----:B------:R-:W-:Y:S01]  /*4550*/  LOP3.LUT R91, R3, 0x4, R2, 0xfe, !PT ;  /* 0x00000004035b7812 */ /* 0x000fe200078efe02 */
[----:B------:R-:W-:Y:S01]  /*4560*/  IMAD.SHL.U32 R5, R0, 0x8, RZ ;  /* 0x0000000800057824 */ /* 0x000fe200078e00ff */
[----:B------:R-:W-:Y:S01]  /*4570*/  LOP3.LUT R7, R6, 0x400, RZ, 0xc0, !PT ;  /* 0x0000040006077812 */ /* 0x000fe200078ec0ff */
[----:B------:R-:W-:Y:S01]  /*4580*/  ULDC.64 UR6, c[0x0][0x228] ;  /* 0x00008a0000067ab9 */ /* 0x000fe20000000a00 */
[----:B------:R-:W-:Y:S01]  /*4590*/  LOP3.LUT R0, R29, 0x70, RZ, 0xc0, !PT ;  /* 0x000000701d007812 */ /* 0x000fe200078ec0ff */
[----:B------:R-:W-:Y:S01]  /*45a0*/  ULDC UR4, c[0x0][0x244] ;  /* 0x0000910000047ab9 */ /* 0x000fe20000000800 */
[----:B------:R-:W-:-:S02]  /*45b0*/  LOP3.LUT R6, R5, 0x380, RZ, 0xc0, !PT ;  /* 0x0000038005067812 */ /* 0x000fc400078ec0ff */
[----:B------:R-:W-:Y:S02]  /*45c0*/  IADD3 R7, R7, UR12, R0 ;  /* 0x0000000c07077c10 */ /* 0x000fe4000fffe000 */
[----:B------:R-:W-:Y:S01]  /*45d0*/  LOP3.LUT R29, R29, 0x7f0, RZ, 0xc0, !PT ;  /* 0x000007f01d1d7812 */ /* 0x000fe200078ec0ff */
[----:B------:R-:W0:Y:S01]  /*45e0*/  LDC R0, c[0x0][0x248] ;  /* 0x00009200ff007b82 */ /* 0x000e220000000800 */
[----:B------:R-:W-:Y:S01]  /*45f0*/  ISETP.GE.AND P0, PT, R4, UR6, PT ;  /* 0x0000000604007c0c */ /* 0x000fe2000bf06270 */
[----:B------:R-:W-:Y:S01]  /*4600*/  IMAD.IADD R76, R6, 0x1, R7 ;  /* 0x00000001064c7824 */ /* 0x000fe200078e0207 */
[C---:B------:R-:W-:Y:S01]  /*4610*/  LOP3.LUT R5, R3.reuse, R2, RZ, 0xfc, !PT ;  /* 0x0000000203057212 */ /* 0x040fe200078efcff */
[----:B------:R-:W-:Y:S01]  /*4620*/  IMAD R4, R4, UR4, RZ ;  /* 0x0000000404047c24 */ /* 0x000fe2000f8e02ff */
[C-C-:B------:R-:W-:Y:S01]  /*4630*/  LOP3.LUT R89, R3.reuse, 0x6, R2.reuse, 0xfe, !PT ;  /* 0x0000000603597812 */ /* 0x140fe200078efe02 */
[----:B------:R-:W-:Y:S01]  /*4640*/  ULDC.64 UR4, c[0x0][0x220] ;  /* 0x0000880000047ab9 */ /* 0x000fe20000000a00 */
[C-C-:B------:R-:W-:Y:S01]  /*4650*/  LOP3.LUT R87, R3.reuse, 0x8, R2.reuse, 0xfe, !PT ;  /* 0x0000000803577812 */ /* 0x140fe200078efe02 */
[----:B------:R-:W-:Y:S01]  /*4660*/  STSM.16.M88.4 [R76], R8 ;  /* 0x000000084c007844 */ /* 0x000fe20000000200 */
[----:B------:R-:W-:-:S02]  /*4670*/  LOP3.LUT R85, R3, 0xa, R2, 0xfe, !PT ;  /* 0x0000000a03557812 */ /* 0x000fc400078efe02 */
[C-C-:B------:R-:W-:Y:S01]  /*4680*/  LOP3.LUT R79, R3.reuse, 0xc, R2.reuse, 0xfe, !PT ;  /* 0x0000000c034f7812 */ /* 0x140fe200078efe02 */
[----:B------:R-:W-:Y:S01]  /*4690*/  BAR.SYNC.DEFER_BLOCKING 0x0 ;  /* 0x0000000000007b1d */ /* 0x000fe20000010000 */
[C-C-:B------:R-:W-:Y:S02]  /*46a0*/  LOP3.LUT R77, R3.reuse, 0xe, R2.reuse, 0xfe, !PT ;  /* 0x0000000e034d7812 */ /* 0x140fe400078efe02 */
[C-C-:B------:R-:W-:Y:S02]  /*46b0*/  LOP3.LUT R71, R3.reuse, 0x10, R2.reuse, 0xfe, !PT ;  /* 0x0000001003477812 */ /* 0x140fe400078efe02 */
[C-C-:B------:R-:W-:Y:S02]  /*46c0*/  LOP3.LUT R69, R3.reuse, 0x12, R2.reuse, 0xfe, !PT ;  /* 0x0000001203457812 */ /* 0x140fe400078efe02 */
[C-C-:B------:R-:W-:Y:S02]  /*46d0*/  LOP3.LUT R63, R3.reuse, 0x14, R2.reuse, 0xfe, !PT ;  /* 0x00000014033f7812 */ /* 0x140fe400078efe02 */
[----:B------:R-:W-:-:S02]  /*46e0*/  LOP3.LUT R61, R3, 0x16, R2, 0xfe, !PT ;  /* 0x00000016033d7812 */ /* 0x000fc400078efe02 */
[C-C-:B------:R-:W-:Y:S02]  /*46f0*/  LOP3.LUT R55, R3.reuse, 0x18, R2.reuse, 0xfe, !PT ;  /* 0x0000001803377812 */ /* 0x140fe400078efe02 */
[C-C-:B------:R-:W-:Y:S02]  /*4700*/  LOP3.LUT R53, R3.reuse, 0x1a, R2.reuse, 0xfe, !PT ;  /* 0x0000001a03357812 */ /* 0x140fe400078efe02 */
[C-C-:B------:R-:W-:Y:S02]  /*4710*/  LOP3.LUT R47, R3.reuse, 0x1c, R2.reuse, 0xfe, !PT ;  /* 0x0000001c032f7812 */ /* 0x140fe400078efe02 */
[C-C-:B------:R-:W-:Y:S02]  /*4720*/  LOP3.LUT R45, R3.reuse, 0x1e, R2.reuse, 0xfe, !PT ;  /* 0x0000001e032d7812 */ /* 0x140fe400078efe02 */
[C-C-:B------:R-:W-:Y:S02]  /*4730*/  LOP3.LUT R126, R3.reuse, 0x20, R2.reuse, 0xfe, !PT ;  /* 0x00000020037e7812 */ /* 0x140fe400078efe02 */
[----:B------:R-:W-:-:S02]  /*4740*/  LOP3.LUT R125, R3, 0x22, R2, 0xfe, !PT ;  /* 0x00000022037d7812 */ /* 0x000fc400078efe02 */
[C-C-:B------:R-:W-:Y:S01]  /*4750*/  LOP3.LUT R124, R3.reuse, 0x24, R2.reuse, 0xfe, !PT ;  /* 0x00000024037c7812 */ /* 0x140fe200078efe02 */
[----:B------:R-:W1:Y:S01]  /*4760*/  LDS.128 R32, [R29+UR12] ;  /* 0x0000000c1d207984 */ /* 0x000e620008000c00 */
[C-C-:B------:R-:W-:Y:S02]  /*4770*/  LOP3.LUT R123, R3.reuse, 0x26, R2.reuse, 0xfe, !PT ;  /* 0x00000026037b7812 */ /* 0x140fe400078efe02 */
[C-C-:B------:R-:W-:Y:S01]  /*4780*/  LOP3.LUT R122, R3.reuse, 0x28, R2.reuse, 0xfe, !PT ;  /* 0x00000028037a7812 */ /* 0x140fe200078efe02 */
[----:B------:R-:W-:Y:S01]  /*4790*/  BAR.SYNC.DEFER_BLOCKING 0x0 ;  /* 0x0000000000007b1d */ /* 0x000fe20000010000 */
        /* <DEDUP_REMOVED lines=9> */
[C-C-:B------:R-:W-:Y:S02]  /*4830*/  LOP3.LUT R112, R3.reuse, 0x3c, R2.reuse, 0xfe, !PT ;  /* 0x0000003c03707812 */ /* 0x140fe400078efe02 */
[C-C-:B------:R-:W-:Y:S02]  /*4840*/  LOP3.LUT R111, R3.reuse, 0x3e, R2.reuse, 0xfe, !PT ;  /* 0x0000003e036f7812 */ /* 0x140fe400078efe02 */
[C-C-:B------:R-:W-:Y:S01]  /*4850*/  LOP3.LUT R110, R3.reuse, 0x40, R2.reuse, 0xfe, !PT ;  /* 0x00000040036e7812 */ /* 0x140fe200078efe02 */
[----:B------:R-:W-:Y:S01]  /*4860*/  STSM.16.M88.4 [R76], R36 ;  /* 0x000000244c007844 */ /* 0x000fe20000000200 */
[C-C-:B------:R-:W-:Y:S02]  /*4870*/  LOP3.LUT R109, R3.reuse, 0x42, R2.reuse, 0xfe, !PT ;  /* 0x00000042036d7812 */ /* 0x140fe400078efe02 */
[C-C-:B------:R-:W-:Y:S01]  /*4880*/  LOP3.LUT R108, R3.reuse, 0x44, R2.reuse, 0xfe, !PT ;  /* 0x00000044036c7812 */ /* 0x140fe200078efe02 */
[----:B------:R-:W-:Y:S01]  /*4890*/  BAR.SYNC.DEFER_BLOCKING 0x0 ;  /* 0x0000000000007b1d */ /* 0x000fe20000010000 */
        /* <DEDUP_REMOVED lines=11> */
[C-C-:B------:R-:W-:Y:S01]  /*4950*/  LOP3.LUT R96, R3.reuse, 0x5c, R2.reuse, 0xfe, !PT ;  /* 0x0000005c03607812 */ /* 0x140fe200078efe02 */
[----:B------:R-:W2:Y:S01]  /*4960*/  LDS.128 R24, [R29+UR12] ;  /* 0x0000000c1d187984 */ /* 0x000ea20008000c00 */
        /* <DEDUP_REMOVED lines=15> */
[----:B------:R3:W-:Y:S01]  /*4a60*/  STSM.16.M88.4 [R76], R40 ;  /* 0x000000284c007844 */ /* 0x0007e20000000200 */
[C-C-:B------:R-:W-:Y:S02]  /*4a70*/  LOP3.LUT R46, R3.reuse, 0x7a, R2.reuse, 0xfe, !PT ;  /* 0x0000007a032e7812 */ /* 0x140fe400078efe02 */
[C-C-:B------:R-:W-:Y:S01]  /*4a80*/  LOP3.LUT R44, R3.reuse, 0x7c, R2.reuse, 0xfe, !PT ;  /* 0x0000007c032c7812 */ /* 0x140fe200078efe02 */
[----:B------:R-:W-:Y:S01]  /*4a90*/  BAR.SYNC.DEFER_BLOCKING 0x0 ;  /* 0x0000000000007b1d */ /* 0x000fe20000010000 */
[----:B------:R-:W-:Y:S02]  /*4aa0*/  LOP3.LUT R2, R3, 0x7e, R2, 0xfe, !PT ;  /* 0x0000007e03027812 */ /* 0x000fe400078efe02 */
[----:B------:R-:W-:Y:S02]  /*4ab0*/  LEA R3, P1, R4, UR4, 0x1 ;  /* 0x0000000404037c11 */ /* 0x000fe4000f8208ff */
[----:B------:R-:W-:-:S02]  /*4ac0*/  ISETP.LT.AND P2, PT, R5, UR7, !P0 ;  /* 0x0000000705007c0c */ /* 0x000fc4000c741270 */
[----:B------:R-:W-:Y:S02]  /*4ad0*/  LEA.HI.X.SX32 R28, R4, UR5, 0x1, P1 ;  /* 0x00000005041c7c11 */ /* 0x000fe400088f0eff */
[C---:B------:R-:W-:Y:S01]  /*4ae0*/  ISETP.LT.AND P3, PT, R91.reuse, UR7, !P0 ;  /* 0x000000075b007c0c */ /* 0x040fe2000c761270 */
[-C--:B0-----:R-:W-:Y:S01]  /*4af0*/  IMAD R91, R91, R0.reuse, RZ ;  /* 0x000000005b5b7224 */ /* 0x081fe200078e02ff */
[----:B------:R-:W-:Y:S01]  /*4b00*/  ISETP.LT.AND P4, PT, R89, UR7, !P0 ;  /* 0x0000000759007c0c */ /* 0x000fe2000c781270 */
[-C--:B---3--:R-:W-:Y:S02]  /*4b10*/  IMAD R43, R5, R0.reuse, RZ ;  /* 0x00000000052b7224 */ /* 0x088fe400078e02ff */
[----:B------:R-:W-:Y:S01]  /*4b20*/  IMAD R89, R89, R0, RZ ;  /* 0x0000000059597224 */ /* 0x000fe200078e02ff */
[-C--:B------:R-:W-:Y:S02]  /*4b30*/  LEA R38, P6, R91, R3.reuse, 0x1 ;  /* 0x000000035b267211 */ /* 0x080fe400078c08ff */
[----:B------:R-:W-:-:S02]  /*4b40*/  LEA R30, P1, R43, R3, 0x1 ;  /* 0x000000032b1e7211 */ /* 0x000fc400078208ff */
[----:B------:R-:W-:Y:S02]  /*4b50*/  LEA R40, P5, R89, R3, 0x1 ;  /* 0x0000000359287211 */ /* 0x000fe400078a08ff */
[----:B------:R-:W-:Y:S01]  /*4b60*/  LEA.HI.X.SX32 R31, R43, R28, 0x1, P1 ;  /* 0x0000001c2b1f7211 */ /* 0x000fe200008f0eff */
[----:B------:R-:W-:Y:S01]  /*4b70*/  IMAD R43, R0, 0x20, R43 ;  /* 0x00000020002b7824 */ /* 0x000fe200078e022b */
[C---:B------:R-:W-:Y:S01]  /*4b80*/  ISETP.LT.AND P1, PT, R93.reuse, UR7, !P0 ;  /* 0x000000075d007c0c */ /* 0x040fe2000c721270 */
[----:B------:R-:W0:Y:S01]  /*4b90*/  LDS.128 R20, [R29+UR12] ;  /* 0x0000000c1d147984 */ /* 0x000e220008000c00 */
[----:B------:R-:W-:Y:S01]  /*4ba0*/  IMAD R93, R93, R0, RZ ;  /* 0x000000005d5d7224 */ /* 0x000fe200078e02ff */
[-C--:B------:R-:W-:Y:S01]  /*4bb0*/  LEA.HI.X.SX32 R39, R91, R28.reuse, 0x1, P6 ;  /* 0x0000001c5b277211 */ /* 0x080fe200030f0eff */
[----:B------:R-:W-:Y:S01]  /*4bc0*/  BAR.SYNC.DEFER_BLOCKING 0x0 ;  /* 0x0000000000007b1d */ /* 0x000fe20000010000 */
[----:B------:R-:W-:Y:S02]  /*4bd0*/  LEA.HI.X.SX32 R41, R89, R28, 0x1, P5 ;  /* 0x0000001c59297211 */ /* 0x000fe400028f0eff */
[C---:B------:R-:W-:Y:S01]  /*4be0*/  ISETP.LT.AND P5, PT, R85.reuse, UR7, !P0 ;  /* 0x0000000755007c0c */ /* 0x040fe2000c7a1270 */
[----:B------:R-:W-:-:S02]  /*4bf0*/  IMAD R85, R85, R0, RZ ;  /* 0x0000000055557224 */ /* 0x000fc400078e02ff */
[----:B------:R-:W-:Y:S02]  /*4c00*/  STSM.16.M88.4 [R76], R48 ;  /* 0x000000304c007844 */ /* 0x000fe40000000200 */
[----:B------:R-:W-:Y:S06]  /*4c10*/  BAR.SYNC.DEFER_BLOCKING 0x0 ;  /* 0x0000000000007b1d */ /* 0x000fec0000010000 */
[----:B------:R-:W3:Y:S02]  /*4c20*/  LDS.128 R16, [R29+UR12] ;  /* 0x0000000c1d107984 */ /* 0x000ee40008000c00 */
[----:B------:R-:W-:Y:S06]  /*4c30*/  BAR.SYNC.DEFER_BLOCKING 0x0 ;  /* 0x0000000000007b1d */ /* 0x000fec0000010000 */
[----:B------:R-:W-:Y:S02]  /*4c40*/  STSM.16.M88.4 [R76], R56 ;  /* 0x000000384c007844 */ /* 0x000fe40000000200 */
[----:B------:R-:W-:Y:S06]  /*4c50*/  BAR.SYNC.DEFER_BLOCKING 0x0 ;  /* 0x0000000000007b1d */ /* 0x000fec0000010000 */
[----:B------:R-:W4:Y:S02]  /*4c60*/  LDS.128 R12, [R29+UR12] ;  /* 0x0000000c1d0c7984 */ /* 0x000f240008000c00 */
[----:B------:R-:W-:Y:S06]  /*4c70*/  BAR.SYNC.DEFER_BLOCKING 0x0 ;  /* 0x0000000000007b1d */ /* 0x000fec0000010000 */
[----:B------:R-:W-:Y:S02]  /*4c80*/  STSM.16.M88.4 [R76], R64 ;  /* 0x000000404c007844 */ /* 0x000fe40000000200 */
[----:B------:R-:W-:Y:S06]  /*4c90*/  BAR.SYNC.DEFER_BLOCKING 0x0 ;  /* 0x0000000000007b1d */ /* 0x000fec0000010000 */
[----:B------:R-:W5:Y:S02]  /*4ca0*/  LDS.128 R8, [R29+UR12] ;  /* 0x0000000c1d087984 */ /* 0x000f640008000c00 */
[----:B------:R-:W-:Y:S06]  /*4cb0*/  BAR.SYNC.DEFER_BLOCKING 0x0 ;  /* 0x0000000000007b1d */ /* 0x000fec0000010000 */
[----:B------:R-:W-:Y:S02]  /*4cc0*/  STSM.16.M88.4 [R76], R72 ;  /* 0x000000484c007844 */ /* 0x000fe40000000200 */
[----:B------:R-:W-:Y:S06]  /*4cd0*/  BAR.SYNC.DEFER_BLOCKING 0x0 ;  /* 0x0000000000007b1d */ /* 0x000fec0000010000 */
[----:B------:R-:W5:Y:S02]  /*4ce0*/  LDS.128 R4, [R29+UR12] ;  /* 0x0000000c1d047984 */ /* 0x000f640008000c00 */
[----:B------:R-:W-:Y:S06]  /*4cf0*/  BAR.SYNC.DEFER_BLOCKING 0x0 ;  /* 0x0000000000007b1d */ /* 0x000fec0000010000 */
[----:B------:R-:W-:Y:S02]  /*4d00*/  STSM.16.M88.4 [R76], R80 ;  /* 0x000000504c007844 */ /* 0x000fe40000000200 */
[----:B------:R-:W-:Y:S06]  /*4d10*/  BAR.SYNC.DEFER_BLOCKING 0x0 ;  /* 0x0000000000007b1d */ /* 0x000fec0000010000 */
[----:B-1----:R1:W-:Y:S01]  /*4d20*/  @P2 STG.E.U16 desc[UR14][R30.64], R32 ;  /* 0x000000201e002986 */ /* 0x0023e2000c10150e */
[----:B------:R-:W-:-:S04]  /*4d30*/  LEA R36, P2, R93, R3, 0x1 ;  /* 0x000000035d247211 */ /* 0x000fc800078408ff */
[----:B------:R-:W-:Y:S02]  /*4d40*/  LEA.HI.X.SX32 R37, R93, R28, 0x1, P2 ;  /* 0x0000001c5d257211 */ /* 0x000fe400010f0eff */
[C---:B------:R-:W-:Y:S01]  /*4d50*/  ISETP.LT.AND P2, PT, R87.reuse, UR7, !P0 ;  /* 0x0000000757007c0c */ /* 0x040fe2000c741270 */
[-C--:B------:R-:W-:Y:S02]  /*4d60*/  IMAD R87, R87, R0.reuse, RZ ;  /* 0x0000000057577224 */ /* 0x080fe400078e02ff */
[----:B------:R2:W-:Y:S01]  /*4d70*/  @P1 STG.E.U16 desc[UR14][R36.64], R33 ;  /* 0x0000002124001986 */ /* 0x0005e2000c10150e */
[----:B------:R-:W-:Y:S02]  /*4d80*/  ISETP.LT.AND P1, PT, R126, UR7, !P0 ;  /* 0x000000077e007c0c */ /* 0x000fe4000c721270 */
[----:B-1----:R-:W-:Y:S01]  /*4d90*/  LEA R30, P6, R87, R3, 0x1 ;  /* 0x00000003571e7211 */ /* 0x002fe200078c08ff */
[----:B------:R-:W-:Y:S01]  /*4da0*/  @P3 STG.E.U16 desc[UR14][R38.64], R34 ;  /* 0x0000002226003986 */ /* 0x000fe2000c10150e */
[C---:B------:R-:W-:Y:S01]  /*4db0*/  ISETP.LT.AND P3, PT, R77.reuse, UR7, !P0 ;  /* 0x000000074d007c0c */ /* 0x040fe2000c761270 */
[----:B------:R-:W-:Y:S01]  /*4dc0*/  IMAD R77, R77, R0, RZ ;  /* 0x000000004d4d7224 */ /* 0x000fe200078e02ff */
[----:B------:R-:W-:Y:S01]  /*4dd0*/  LEA.HI.X.SX32 R31, R87, R28, 0x1, P6 ;  /* 0x0000001c571f7211 */ /* 0x000fe200030f0eff */
[----:B------:R1:W-:Y:S01]  /*4de0*/  @P4 STG.E.U16 desc[UR14][R40.64], R35 ;  /* 0x0000002328004986 */ /* 0x0003e2000c10150e */
[C---:B------:R-:W-:Y:S01]  /*4df0*/  ISETP.LT.AND P4, PT, R79.reuse, UR7, !P0 ;  /* 0x000000074f007c0c */ /* 0x040fe2000c781270 */
[----:B------:R-:W-:Y:S01]  /*4e00*/  IMAD R79, R79, R0, RZ ;  /* 0x000000004f4f7224 */ /* 0x000fe200078e02ff */
[----:B--2---:R-:W-:-:S02]  /*4e10*/  PRMT R37, R32, 0x7632, R37 ;  /* 0x0000763220257816 */ /* 0x004fc40000000025 */
[----:B------:R-:W-:-:S03]  /*4e20*/  LEA R32, P6, R85, R3, 0x1 ;  /* 0x0000000355207211 */ /* 0x000fc600078c08ff */
[----:B------:R2:W-:Y:S01]  /*4e30*/  @P2 STG.E.U16 desc[UR14][R30.64], R37 ;  /* 0x000000251e002986 */ /* 0x0005e2000c10150e */
[----:B------:R-:W-:Y:S02]  /*4e40*/  LEA R36, P2, R79, R3, 0x1 ;  /* 0x000000034f247211 */ /* 0x000fe400078408ff */
[----:B-1----:R-:W-:-:S04]  /*4e50*/  PRMT R35, R34, 0x7632, R35 ;  /* 0x0000763222237816 */ /* 0x002fc80000000023 */
[----:B------:R-:W-:Y:S02]  /*4e60*/  PRMT R39, R35, 0x7632, R39 ;  /* 0x0000763223277816 */ /* 0x000fe40000000027 */
[----:B--2---:R-:W-:Y:S02]  /*4e70*/  PRMT R31, R33, 0x7632, R31 ;  /* 0x00007632211f7816 */ /* 0x004fe4000000001f */
[-C--:B------:R-:W-:Y:S02]  /*4e80*/  LEA.HI.X.SX32 R33, R85, R28.reuse, 0x1, P6 ;  /* 0x0000001c55217211 */ /* 0x080fe400030f0eff */
[----:B------:R-:W-:Y:S02]  /*4e90*/  LEA.HI.X.SX32 R37, R79, R28, 0x1, P2 ;  /* 0x0000001c4f257211 */ /* 0x000fe400010f0eff */
[----:B------:R-:W-:Y:S01]  /*4ea0*/  LEA R30, P6, R77, R3, 0x1 ;  /* 0x000000034d1e7211 */ /* 0x000fe200078c08ff */
[----:B------:R1:W-:Y:S01]  /*4eb0*/  @P5 STG.E.U16 desc[UR14][R32.64], R31 ;  /* 0x0000001f20005986 */ /* 0x0003e2000c10150e */
[C---:B------:R-:W-:Y:S01]  /*4ec0*/  ISETP.LT.AND P2, PT, R71.reuse, UR7, !P0 ;  /* 0x0000000747007c0c */ /* 0x040fe2000c741270 */
[----:B------:R-:W-:-:S02]  /*4ed0*/  IMAD R71, R71, R0, RZ ;  /* 0x0000000047477224 */ /* 0x000fc400078e02ff */
[----:B------:R2:W-:Y:S01]  /*4ee0*/  @P4 STG.E.U16 desc[UR14][R36.64], R35 ;  /* 0x0000002324004986 */ /* 0x0005e2000c10150e */
[C---:B------:R-:W-:Y:S01]  /*4ef0*/  ISETP.LT.AND P4, PT, R69.reuse, UR7, !P0 ;  /* 0x0000000745007c0c */ /* 0x040fe2000c781270 */
[----:B------:R-:W-:Y:S01]  /*4f00*/  IMAD R69, R69, R0, RZ ;  /* 0x0000000045457224 */ /* 0x000fe200078e02ff */
[-C--:B------:R-:W-:Y:S02]  /*4f10*/  LEA R34, P5, R71, R3.reuse, 0x1 ;  /* 0x0000000347227211 */ /* 0x080fe400078a08ff */
[-C--:B-1----:R-:W-:Y:S02]  /*4f20*/  LEA.HI.X.SX32 R31, R77, R28.reuse, 0x1, P6 ;  /* 0x0000001c4d1f7211 */ /* 0x082fe400030f0eff */
[----:B------:R-:W-:Y:S02]  /*4f30*/  LEA R38, P6, R69, R3, 0x1 ;  /* 0x0000000345267211 */ /* 0x000fe400078c08ff */
[----:B--2---:R-:W-:Y:S01]  /*4f40*/  LEA.HI.X.SX32 R35, R71, R28, 0x1, P5 ;  /* 0x0000001c47237211 */ /* 0x004fe200028f0eff */
[----:B------:R1:W-:Y:S01]  /*4f50*/  @P3 STG.E.U16 desc[UR14][R30.64], R39 ;  /* 0x000000271e003986 */ /* 0x0003e2000c10150e */
[C---:B------:R-:W-:Y:S01]  /*4f60*/  ISETP.LT.AND P3, PT, R63.reuse, UR7, !P0 ;  /* 0x000000073f007c0c */ /* 0x040fe2000c761270 */
[-C--:B------:R-:W-:Y:S01]  /*4f70*/  IMAD R63, R63, R0.reuse, RZ ;  /* 0x000000003f3f7224 */ /* 0x080fe200078e02ff */
[C---:B------:R-:W-:Y:S01]  /*4f80*/  ISETP.LT.AND P5, PT, R61.reuse, UR7, !P0 ;  /* 0x000000073d007c0c */ /* 0x040fe2000c7a1270 */
[----:B------:R2:W-:Y:S01]  /*4f90*/  @P2 STG.E.U16 desc[UR14][R34.64], R24 ;  /* 0x0000001822002986 */ /* 0x0005e2000c10150e */
[----:B------:R-:W-:-:S02]  /*4fa0*/  IMAD R61, R61, R0, RZ ;  /* 0x000000003d3d7224 */ /* 0x000fc400078e02ff */
[----:B------:R-:W-:-:S04]  /*4fb0*/  LEA R32, P2, R63, R3, 0x1 ;  /* 0x000000033f207211 */ /* 0x000fc800078408ff */
[-C--:B------:R-:W-:Y:S02]  /*4fc0*/  LEA.HI.X.SX32 R33, R63, R28.reuse, 0x1, P2 ;  /* 0x0000001c3f217211 */ /* 0x080fe400010f0eff */
[----:B-1----:R-:W-:Y:S02]  /*4fd0*/  LEA.HI.X.SX32 R39, R69, R28, 0x1, P6 ;  /* 0x0000001c45277211 */ /* 0x002fe400030f0eff */
[-C--:B------:R-:W-:Y:S02]  /*4fe0*/  LEA R30, P6, R61, R3.reuse, 0x1 ;  /* 0x000000033d1e7211 */ /* 0x080fe400078c08ff */
[----:B------:R-:W-:Y:S01]  /*4ff0*/  ISETP.LT.AND P2, PT, R125, UR7, !P0 ;  /* 0x000000077d007c0c */ /* 0x000fe2000c741270 */
[----:B------:R-:W-:Y:S01]  /*5000*/  @P4 STG.E.U16 desc[UR14][R38.64], R25 ;  /* 0x0000001926004986 */ /* 0x000fe2000c10150e */
[C---:B------:R-:W-:Y:S01]  /*5010*/  ISETP.LT.AND P4, PT, R55.reuse, UR7, !P0 ;  /* 0x0000000737007c0c */ /* 0x040fe2000c781270 */
[----:B------:R-:W-:Y:S01]  /*5020*/  IMAD R55, R55, R0, RZ ;  /* 0x0000000037377224 */ /* 0x000fe200078e02ff */
[----:B------:R-:W-:Y:S01]  /*5030*/  LEA.HI.X.SX32 R31, R61, R28, 0x1, P6 ;  /* 0x0000001c3d1f7211 */ /* 0x000fe200030f0eff */
[----:B------:R1:W-:Y:S01]  /*5040*/  @P3 STG.E.U16 desc[UR14][R32.64], R26 ;  /* 0x0000001a20003986 */ /* 0x0003e2000c10150e */
[C---:B------:R-:W-:Y:S01]  /*5050*/  ISETP.LT.AND P3, PT, R53.reuse, UR7, !P0 ;  /* 0x0000000735007c0c */ /* 0x040fe2000c761270 */
[----:B------:R-:W-:Y:S01]  /*5060*/  IMAD R53, R53, R0, RZ ;  /* 0x0000000035357224 */ /* 0x000fe200078e02ff */
[C---:B--2---:R-:W-:Y:S01]  /*5070*/  LEA R34, P6, R55.reuse, R3, 0x1 ;  /* 0x0000000337227211 */ /* 0x044fe200078c08ff */
[----:B------:R2:W-:Y:S03]  /*5080*/  @P5 STG.E.U16 desc[UR14][R30.64], R27 ;  /* 0x0000001b1e005986 */ /* 0x0005e6000c10150e */
[----:B------:R-:W-:-:S02]  /*5090*/  LEA.HI.X.SX32 R35, R55, R28, 0x1, P6 ;  /* 0x0000001c37237211 */ /* 0x000fc400030f0eff */
[C---:B------:R-:W-:Y:S01]  /*50a0*/  ISETP.LT.AND P6, PT, R47.reuse, UR7, !P0 ;  /* 0x000000072f007c0c */ /* 0x040fe2000c7c1270 */
[----:B------:R-:W-:Y:S01]  /*50b0*/  IMAD R47, R47, R0, RZ ;  /* 0x000000002f2f7224 */ /* 0x000fe200078e02ff */
[CC--:B------:R-:W-:Y:S01]  /*50c0*/  LEA R36, P5, R53.reuse, R3.reuse, 0x1 ;  /* 0x0000000335247211 */ /* 0x0c0fe200078a08ff */
[----:B-1----:R-:W-:Y:S01]  /*50d0*/  IMAD R33, R0, 0x2, R43 ;  /* 0x0000000200217824 */ /* 0x002fe200078e022b */
[----:B------:R-:W-:Y:S02]  /*50e0*/  PRMT R25, R24, 0x7632, R25 ;  /* 0x0000763218197816 */ /* 0x000fe40000000019 */
[----:B------:R-:W-:Y:S02]  /*50f0*/  LEA.HI.X.SX32 R37, R53, R28, 0x1, P5 ;  /* 0x0000001c35257211 */ /* 0x000fe400028f0eff */
[----:B------:R-:W-:Y:S01]  /*5100*/  LEA R24, P5, R47, R3, 0x1 ;  /* 0x000000032f187211 */ /* 0x000fe200078a08ff */
[----:B------:R1:W-:Y:S01]  /*5110*/  @P4 STG.E.U16 desc[UR14][R34.64], R25 ;  /* 0x0000001922004986 */ /* 0x0003e2000c10150e */
[----:B--2---:R-:W-:-:S02]  /*5120*/  PRMT R31, R25, 0x7632, R31 ;  /* 0x00007632191f7816 */ /* 0x004fc4000000001f */
[----:B------:R-:W-:Y:S02]  /*5130*/  PRMT R27, R26, 0x7632, R27 ;  /* 0x000076321a1b7816 */ /* 0x000fe4000000001b */
[C---:B------:R-:W-:Y:S01]  /*5140*/  ISETP.LT.AND P4, PT, R45.reuse, UR7, !P0 ;  /* 0x000000072d007c0c */ /* 0x040fe2000c781270 */
[----:B------:R2:W-:Y:S01]  /*5150*/  @P3 STG.E.U16 desc[UR14][R36.64], R31 ;  /* 0x0000001f24003986 */ /* 0x0005e2000c10150e */
[----:B------:R-:W-:Y:S01]  /*5160*/  IMAD R45, R45, R0, RZ ;  /* 0x000000002d2d7224 */ /* 0x000fe200078e02ff */
[----:B-1----:R-:W-:Y:S01]  /*5170*/  LEA.HI.X.SX32 R25, R47, R28, 0x1, P5 ;  /* 0x0000001c2f197211 */ /* 0x002fe200028f0eff */
[----:B------:R-:W-:-:S03]  /*5180*/  IMAD R35, R0, 0x2, R33 ;  /* 0x0000000200237824 */ /* 0x000fc600078e0221 */
[-C--:B------:R-:W-:Y:S02]  /*5190*/  LEA R30, P3, R45, R3.reuse, 0x1 ;  /* 0x000000032d1e7211 */ /* 0x080fe400078608ff */
[----:B------:R-:W-:Y:S01]  /*51a0*/  ISETP.LT.AND P5, PT, R124, UR7, !P0 ;  /* 0x000000077c007c0c */ /* 0x000fe2000c7a1270 */
[----:B------:R1:W-:Y:S01]  /*51b0*/  @P6 STG.E.U16 desc[UR14][R24.64], R27 ;  /* 0x0000001b18006986 */ /* 0x0003e2000c10150e */
[----:B------:R-:W-:Y:S01]  /*51c0*/  LEA R26, P6, R43, R3, 0x1 ;  /* 0x000000032b1a7211 */ /* 0x000fe200078c08ff */
[----:B--2---:R-:W-:Y:S01]  /*51d0*/  IMAD R37, R0, 0x2, R35 ;  /* 0x0000000200257824 */ /* 0x004fe200078e0223 */
[----:B------:R-:W-:Y:S02]  /*51e0*/  LEA.HI.X.SX32 R31, R45, R28, 0x1, P3 ;  /* 0x0000001c2d1f7211 */ /* 0x000fe400018f0eff */
[----:B------:R-:W-:Y:S02]  /*51f0*/  ISETP.LT.AND P3, PT, R123, UR7, !P0 ;  /* 0x000000077b007c0c */ /* 0x000fe4000c761270 */
[----:B0-----:R-:W-:-:S02]  /*5200*/  PRMT R34, R20, 0x7632, R34 ;  /* 0x0000763214227816 */ /* 0x001fc40000000022 */
[----:B------:R-:W-:Y:S02]  /*5210*/  PRMT R36, R23, 0x7632, R36 ;  /* 0x0000763217247816 */ /* 0x000fe40000000024 */
[----:B-1----:R-:W-:Y:S02]  /*5220*/  PRMT R25, R27, 0x7632, R25 ;  /* 0x000076321b197816 */ /* 0x002fe40000000019 */
[-C--:B------:R-:W-:Y:S02]  /*5230*/  LEA.HI.X.SX32 R27, R43, R28.reuse, 0x1, P6 ;  /* 0x0000001c2b1b7211 */ /* 0x080fe400030f0eff */
[CC--:B------:R-:W-:Y:S01]  /*5240*/  LEA R32, P6, R33.reuse, R3.reuse, 0x1 ;  /* 0x0000000321207211 */ /* 0x0c0fe200078c08ff */
[----:B------:R0:W-:Y:S01]  /*5250*/  @P4 STG.E.U16 desc[UR14][R30.64], R25 ;  /* 0x000000191e004986 */ /* 0x0001e2000c10150e */
[----:B------:R-:W-:Y:S02]  /*5260*/  ISETP.LT.AND P4, PT, R122, UR7, !P0 ;  /* 0x000000077a007c0c */ /* 0x000fe4000c781270 */
[----:B------:R-:W-:Y:S01]  /*5270*/  LEA.HI.X.SX32 R33, R33, R28, 0x1, P6 ;  /* 0x0000001c21217211 */ /* 0x000fe200030f0eff */
[----:B------:R1:W-:Y:S01]  /*5280*/  @P1 STG.E.U16 desc[UR14][R26.64], R20 ;  /* 0x000000141a001986 */ /* 0x0003e2000c10150e */
[----:B------:R-:W-:-:S02]  /*5290*/  LEA R24, P6, R35, R3, 0x1 ;  /* 0x0000000323187211 */ /* 0x000fc400078c08ff */
[----:B------:R-:W-:Y:S01]  /*52a0*/  ISETP.LT.AND P1, PT, R121, UR7, !P0 ;  /* 0x0000000779007c0c */ /* 0x000fe2000c721270 */
[----:B------:R2:W-:Y:S01]  /*52b0*/  @P2 STG.E.U16 desc[UR14][R32.64], R21 ;  /* 0x0000001520002986 */ /* 0x0005e2000c10150e */
[----:B------:R-:W-:Y:S02]  /*52c0*/  ISETP.LT.AND P2, PT, R120, UR7, !P0 ;  /* 0x0000000778007c0c */ /* 0x000fe4000c741270 */
[----:B0-----:R-:W-:Y:S01]  /*52d0*/  LEA.HI.X.SX32 R25, R35, R28, 0x1, P6 ;  /* 0x0000001c23197211 */ /* 0x001fe200030f0eff */
[----:B------:R-:W-:Y:S01]  /*52e0*/  IMAD R35, R0, 0x2, R37 ;  /* 0x0000000200237824 */ /* 0x000fe200078e0225 */
[----:B------:R-:W-:-:S03]  /*52f0*/  LEA R30, P6, R37, R3, 0x1 ;  /* 0x00000003251e7211 */ /* 0x000fc600078c08ff */
[----:B------:R0:W-:Y:S01]  /*5300*/  @P5 STG.E.U16 desc[UR14][R24.64], R22 ;  /* 0x0000001618005986 */ /* 0x0001e2000c10150e */
[-C--:B------:R-:W-:Y:S01]  /*5310*/  LEA.HI.X.SX32 R31, R37, R28.reuse, 0x1, P6 ;  /* 0x0000001c251f7211 */ /* 0x080fe200030f0eff */
[C-C-:B------:R-:W-:Y:S01]  /*5320*/  IMAD R37, R0.reuse, 0x2, R35.reuse ;  /* 0x0000000200257824 */ /* 0x140fe200078e0223 */
[-C--:B-1----:R-:W-:Y:S02]  /*5330*/  LEA R26, P6, R35, R3.reuse, 0x1 ;  /* 0x00000003231a7211 */ /* 0x082fe400078c08ff */
[----:B------:R-:W-:Y:S01]  /*5340*/  ISETP.LT.AND P5, PT, R119, UR7, !P0 ;  /* 0x0000000777007c0c */ /* 0x000fe2000c7a1270 */
[----:B------:R1:W-:Y:S01]  /*5350*/  @P3 STG.E.U16 desc[UR14][R30.64], R23 ;  /* 0x000000171e003986 */ /* 0x0003e2000c10150e */
[-C--:B------:R-:W-:Y:S02]  /*5360*/  LEA.HI.X.SX32 R27, R35, R28.reuse, 0x1, P6 ;  /* 0x0000001c231b7211 */ /* 0x080fe400030f0eff */
[----:B------:R-:W-:Y:S01]  /*5370*/  PRMT R35, R21, 0x7632, R35 ;  /* 0x0000763215237816 */ /* 0x000fe20000000023 */
[----:B--2---:R-:W-:Y:S01]  /*5380*/  IMAD R21, R0, 0x2, R37 ;  /* 0x0000000200157824 */ /* 0x004fe200078e0225 */
[C---:B------:R-:W-:Y:S01]  /*5390*/  LEA R32, P6, R37.reuse, R3, 0x1 ;  /* 0x0000000325207211 */ /* 0x040fe200078c08ff */
[----:B------:R2:W-:Y:S01]  /*53a0*/  @P4 STG.E.U16 desc[UR14][R26.64], R34 ;  /* 0x000000221a004986 */ /* 0x0005e2000c10150e */
[----:B------:R-:W-:Y:S01]  /*53b0*/  ISETP.LT.AND P3, PT, R118, UR7, !P0 ;  /* 0x0000000776007c0c */ /* 0x000fe2000c761270 */
[----:B0-----:R-:W-:Y:S01]  /*53c0*/  IMAD R25, R0, 0x2, R21 ;  /* 0x0000000200197824 */ /* 0x001fe200078e0215 */
[----:B------:R-:W-:-:S02]  /*53d0*/  LEA.HI.X.SX32 R33, R37, R28, 0x1, P6 ;  /* 0x0000001c25217211 */ /* 0x000fc400030f0eff */
[CC--:B------:R-:W-:Y:S01]  /*53e0*/  LEA R20, P6, R21.reuse, R3.reuse, 0x1 ;  /* 0x0000000315147211 */ /* 0x0c0fe200078c08ff */
[----:B-1----:R-:W-:Y:S01]  /*53f0*/  IMAD R31, R0, 0x2, R25 ;  /* 0x00000002001f7824 */ /* 0x002fe200078e0219 */
[----:B------:R-:W-:Y:S01]  /*5400*/  PRMT R30, R22, 0x7632, R30 ;  /* 0x00007632161e7816 */ /* 0x000fe2000000001e */
[----:B------:R0:W-:Y:S01]  /*5410*/  @P1 STG.E.U16 desc[UR14][R32.64], R35 ;  /* 0x0000002320001986 */ /* 0x0001e2000c10150e */
[-C--:B------:R-:W-:Y:S02]  /*5420*/  LEA.HI.X.SX32 R21, R21, R28.reuse, 0x1, P6 ;  /* 0x0000001c15157211 */ /* 0x080fe400030f0eff */
[----:B------:R-:W-:Y:S01]  /*5430*/  LEA R22, P6, R25, R3, 0x1 ;  /* 0x0000000319167211 */ /* 0x000fe200078c08ff */
[----:B--2---:R-:W-:Y:S01]  /*5440*/  IMAD R27, R0, 0x2, R31 ;  /* 0x00000002001b7824 */ /* 0x004fe200078e021f */
[----:B------:R-:W-:Y:S01]  /*5450*/  ISETP.LT.AND P4, PT, R117, UR7, !P0 ;  /* 0x0000000775007c0c */ /* 0x000fe2000c781270 */
[----:B------:R1:W-:Y:S01]  /*5460*/  @P2 STG.E.U16 desc[UR14][R20.64], R30 ;  /* 0x0000001e14002986 */ /* 0x0003e2000c10150e */
[----:B------:R-:W-:-:S02]  /*5470*/  LEA.HI.X.SX32 R23, R25, R28, 0x1, P6 ;  /* 0x0000001c19177211 */ /* 0x000fc400030f0eff */
[CC--:B------:R-:W-:Y:S02]  /*5480*/  LEA R24, P6, R31.reuse, R3.reuse, 0x1 ;  /* 0x000000031f187211 */ /* 0x0c0fe400078c08ff */
[----:B------:R-:W-:Y:S01]  /*5490*/  ISETP.LT.AND P1, PT, R116, UR7, !P0 ;  /* 0x0000000774007c0c */ /* 0x000fe2000c721270 */
[----:B------:R2:W-:Y:S01]  /*54a0*/  @P5 STG.E.U16 desc[UR14][R22.64], R36 ;  /* 0x0000002416005986 */ /* 0x0005e2000c10150e */
[-C--:B------:R-:W-:Y:S01]  /*54b0*/  LEA.HI.X.SX32 R25, R31, R28.reuse, 0x1, P6 ;  /* 0x0000001c1f197211 */ /* 0x080fe200030f0eff */
[C---:B------:R-:W-:Y:S01]  /*54c0*/  IMAD R31, R0.reuse, 0x2, R27 ;  /* 0x00000002001f7824 */ /* 0x040fe200078e021b */
[-C--:B------:R-:W-:Y:S02]  /*54d0*/  LEA R26, P6, R27, R3.reuse, 0x1 ;  /* 0x000000031b1a7211 */ /* 0x080fe400078c08ff */
[----:B------:R-:W-:Y:S01]  /*54e0*/  ISETP.LT.AND P2, PT, R115, UR7, !P0 ;  /* 0x0000000773007c0c */ /* 0x000fe2000c741270 */
[----:B0-----:R-:W-:Y:S01]  /*54f0*/  IMAD R33, R0, 0x2, R31 ;  /* 0x0000000200217824 */ /* 0x001fe200078e021f */
[----:B------:R-:W-:Y:S01]  /*5500*/  LEA.HI.X.SX32 R27, R27, R28, 0x1, P6 ;  /* 0x0000001c1b1b7211 */ /* 0x000fe200030f0eff */
[----:B---3--:R0:W-:Y:S01]  /*5510*/  @P3 STG.E.U16 desc[UR14][R24.64], R16 ;  /* 0x0000001018003986 */ /* 0x0081e2000c10150e */
[----:B-1----:R-:W-:-:S02]  /*5520*/  LEA R20, P6, R31, R3, 0x1 ;  /* 0x000000031f147211 */ /* 0x002fc400078c08ff */
[----:B------:R-:W-:Y:S01]  /*5530*/  ISETP.LT.AND P5, PT, R114, UR7, !P0 ;  /* 0x0000000772007c0c */ /* 0x000fe2000c7a1270 */
[----:B------:R1:W-:Y:S01]  /*5540*/  @P4 STG.E.U16 desc[UR14][R26.64], R17 ;  /* 0x000000111a004986 */ /* 0x0003e2000c10150e */
[-C--:B------:R-:W-:Y:S01]  /*5550*/  LEA.HI.X.SX32 R21, R31, R28.reuse, 0x1, P6 ;  /* 0x0000001c1f157211 */ /* 0x080fe200030f0eff */
[----:B------:R-:W-:Y:S01]  /*5560*/  IMAD R31, R0, 0x2, R33 ;  /* 0x00000002001f7824 */ /* 0x000fe200078e0221 */
[CC--:B--2---:R-:W-:Y:S02]  /*5570*/  LEA R22, P6, R33.reuse, R3.reuse, 0x1 ;  /* 0x0000000321167211 */ /* 0x0c4fe400078c08ff */
[----:B------:R-:W-:Y:S01]  /*5580*/  PRMT R30, R16, 0x7632, R30 ;  /* 0x00007632101e7816 */ /* 0x000fe2000000001e */
[----:B------:R2:W-:Y:S01]  /*5590*/  @P1 STG.E.U16 desc[UR14][R20.64], R18 ;  /* 0x0000001214001986 */ /* 0x0005e2000c10150e */
[----:B------:R-:W-:Y:S01]  /*55a0*/  LEA.HI.X.SX32 R23, R33, R28, 0x1, P6 ;  /* 0x0000001c21177211 */ /* 0x000fe200030f0eff */
[----:B------:R-:W-:Y:S01]  /*55b0*/  IMAD R33, R0, 0x2, R31 ;  /* 0x0000000200217824 */ /* 0x000fe200078e021f */
[----:B0-----:R-:W-:-:S02]  /*55c0*/  LEA R24, P6, R31, R3, 0x1 ;  /* 0x000000031f187211 */ /* 0x001fc400078c08ff */
[----:B------:R-:W-:Y:S01]  /*55d0*/  ISETP.LT.AND P3, PT, R113, UR7, !P0 ;  /* 0x0000000771007c0c */ /* 0x000fe2000c761270 */
[----:B------:R0:W-:Y:S01]  /*55e0*/  @P2 STG.E.U16 desc[UR14][R22.64], R19 ;  /* 0x0000001316002986 */ /* 0x0001e2000c10150e */
[-C--:B------:R-:W-:Y:S02]  /*55f0*/  LEA.HI.X.SX32 R25, R31, R28.reuse, 0x1, P6 ;  /* 0x0000001c1f197211 */ /* 0x080fe400030f0eff */
[----:B------:R-:W-:Y:S01]  /*5600*/  PRMT R31, R17, 0x7632, R31 ;  /* 0x00007632111f7816 */ /* 0x000fe2000000001f */
[----:B-1----:R-:W-:Y:S01]  /*5610*/  IMAD R17, R0, 0x2, R33 ;  /* 0x0000000200117824 */ /* 0x002fe200078e0221 */
[C---:B------:R-:W-:Y:S01]  /*5620*/  LEA R26, P6, R33.reuse, R3, 0x1 ;  /* 0x00000003211a7211 */ /* 0x040fe200078c08ff */
[----:B------:R1:W-:Y:S01]  /*5630*/  @P5 STG.E.U16 desc[UR14][R24.64], R30 ;  /* 0x0000001e18005986 */ /* 0x0003e2000c10150e */
[----:B------:R-:W-:Y:S01]  /*5640*/  PRMT R32, R18, 0x7632, R32 ;  /* 0x0000763212207816 */ /* 0x000fe20000000020 */
[----:B--2---:R-:W-:Y:S01]  /*5650*/  IMAD R21, R0, 0x2, R17 ;  /* 0x0000000200157824 */ /* 0x004fe200078e0211 */
[----:B------:R-:W-:-:S02]  /*5660*/  LEA.HI.X.SX32 R27, R33, R28, 0x1, P6 ;  /* 0x0000001c211b7211 */ /* 0x000fc400030f0eff */
[CC--:B------:R-:W-:Y:S01]  /*5670*/  LEA R16, P6, R17.reuse, R3.reuse, 0x1 ;  /* 0x0000000311107211 */ /* 0x0c0fe200078c08ff */
[----:B0-----:R-:W-:Y:S01]  /*5680*/  IMAD R23, R0, 0x2, R21 ;  /* 0x0000000200177824 */ /* 0x001fe200078e0215 */
[----:B------:R-:W-:Y:S01]  /*5690*/  ISETP.LT.AND P4, PT, R112, UR7, !P0 ;  /* 0x0000000770007c0c */ /* 0x000fe2000c781270 */
[----:B------:R0:W-:Y:S01]  /*56a0*/  @P3 STG.E.U16 desc[UR14][R26.64], R31 ;  /* 0x0000001f1a003986 */ /* 0x0001e2000c10150e */
[-C--:B------:R-:W-:Y:S02]  /*56b0*/  LEA.HI.X.SX32 R17, R17, R28.reuse, 0x1, P6 ;  /* 0x0000001c11117211 */ /* 0x080fe400030f0eff */
[----:B------:R-:W-:Y:S01]  /*56c0*/  LEA R18, P6, R21, R3, 0x1 ;  /* 0x0000000315127211 */ /* 0x000fe200078c08ff */
[----:B-1----:R-:W-:Y:S01]  /*56d0*/  IMAD R25, R0, 0x2, R23 ;  /* 0x0000000200197824 */ /* 0x002fe200078e0217 */
[----:B------:R-:W-:Y:S02]  /*56e0*/  PRMT R33, R19, 0x7632, R33 ;  /* 0x0000763213217816 */ /* 0x000fe40000000021 */
[----:B------:R-:W-:-:S02]  /*56f0*/  LEA.HI.X.SX32 R19, R21, R28, 0x1, P6 ;  /* 0x0000001c15137211 */ /* 0x000fc400030f0eff */
[-C--:B------:R-:W-:Y:S02]  /*5700*/  LEA R20, P6, R23, R3.reuse, 0x1 ;  /* 0x0000000317147211 */ /* 0x080fe400078c08ff */
[----:B------:R-:W-:Y:S01]  /*5710*/  ISETP.LT.AND P1, PT, R111, UR7, !P0 ;  /* 0x000000076f007c0c */ /* 0x000fe2000c721270 */
[----:B0-----:R-:W-:Y:S01]  /*5720*/  IMAD R27, R0, 0x2, R25 ;  /* 0x00000002001b7824 */ /* 0x001fe200078e0219 */
[-C--:B------:R-:W-:Y:S01]  /*5730*/  LEA.HI.X.SX32 R21, R23, R28.reuse, 0x1, P6 ;  /* 0x0000001c17157211 */ /* 0x080fe200030f0eff */
[----:B------:R0:W-:Y:S01]  /*5740*/  @P4 STG.E.U16 desc[UR14][R16.64], R32 ;  /* 0x0000002010004986 */ /* 0x0001e2000c10150e */
[C---:B------:R-:W-:Y:S02]  /*5750*/  LEA R22, P6, R25.reuse, R3, 0x1 ;  /* 0x0000000319167211 */ /* 0x040fe400078c08ff */
[----:B------:R-:W-:Y:S02]  /*5760*/  ISETP.LT.AND P2, PT, R110, UR7, !P0 ;  /* 0x000000076e007c0c */ /* 0x000fe4000c741270 */
[----:B------:R-:W-:Y:S01]  /*5770*/  LEA.HI.X.SX32 R23, R25, R28, 0x1, P6 ;  /* 0x0000001c19177211 */ /* 0x000fe200030f0eff */
[----:B------:R-:W-:Y:S01]  /*5780*/  IMAD R25, R0, 0x2, R27 ;  /* 0x0000000200197824 */ /* 0x000fe200078e021b */
[----:B------:R-:W-:-:S02]  /*5790*/  ISETP.LT.AND P5, PT, R109, UR7, !P0 ;  /* 0x000000076d007c0c */ /* 0x000fc4000c7a1270 */
[----:B------:R-:W-:Y:S01]  /*57a0*/  ISETP.LT.AND P3, PT, R108, UR7, !P0 ;  /* 0x000000076c007c0c */ /* 0x000fe2000c761270 */
[----:B------:R1:W-:Y:S01]  /*57b0*/  @P1 STG.E.U16 desc[UR14][R18.64], R33 ;  /* 0x0000002112001986 */ /* 0x0003e2000c10150e */
[----:B------:R-:W-:Y:S02]  /*57c0*/  ISETP.LT.AND P4, PT, R107, UR7, !P0 ;  /* 0x000000076b007c0c */ /* 0x000fe4000c781270 */
[----:B0-----:R-:W-:Y:S02]  /*57d0*/  LEA R16, P6, R27, R3, 0x1 ;  /* 0x000000031b107211 */ /* 0x001fe400078c08ff */
[----:B----4-:R-:W-:Y:S01]  /*57e0*/  PRMT R26, R13, 0x7632, R26 ;  /* 0x000076320d1a7816 */ /* 0x010fe2000000001a */
[----:B------:R0:W-:Y:S01]  /*57f0*/  @P2 STG.E.U16 desc[UR14][R20.64], R12 ;  /* 0x0000000c14002986 */ /* 0x0001e2000c10150e */
[----:B------:R-:W-:Y:S01]  /*5800*/  LEA.HI.X.SX32 R17, R27, R28, 0x1, P6 ;  /* 0x0000001c1b117211 */ /* 0x000fe200030f0eff */
[----:B------:R-:W-:Y:S01]  /*5810*/  IMAD R27, R0, 0x2, R25 ;  /* 0x00000002001b7824 */ /* 0x000fe200078e0219 */
[----:B------:R-:W-:Y:S01]  /*5820*/  ISETP.LT.AND P1, PT, R106, UR7, !P0 ;  /* 0x000000076a007c0c */ /* 0x000fe2000c721270 */
[----:B------:R2:W-:Y:S01]  /*5830*/  @P5 STG.E.U16 desc[UR14][R22.64], R13 ;  /* 0x0000000d16005986 */ /* 0x0005e2000c10150e */
[----:B------:R-:W-:-:S02]  /*5840*/  PRMT R24, R12, 0x7632, R24 ;  /* 0x000076320c187816 */ /* 0x000fc40000000018 */
[-C--:B-1----:R-:W-:Y:S01]  /*5850*/  LEA R18, P6, R25, R3.reuse, 0x1 ;  /* 0x0000000319127211 */ /* 0x082fe200078c08ff */
[----:B------:R1:W-:Y:S01]  /*5860*/  @P3 STG.E.U16 desc[UR14][R16.64], R14 ;  /* 0x0000000e10003986 */ /* 0x0003e2000c10150e */
[----:B------:R-:W-:Y:S02]  /*5870*/  ISETP.LT.AND P2, PT, R105, UR7, !P0 ;  /* 0x0000000769007c0c */ /* 0x000fe4000c741270 */
[-C--:B------:R-:W-:Y:S01]  /*5880*/  LEA.HI.X.SX32 R19, R25, R28.reuse, 0x1, P6 ;  /* 0x0000001c19137211 */ /* 0x080fe200030f0eff */
[----:B------:R-:W-:Y:S01]  /*5890*/  IMAD R25, R0, 0x2, R27 ;  /* 0x0000000200197824 */ /* 0x000fe200078e021b */
[CC--:B0-----:R-:W-:Y:S02]  /*58a0*/  LEA R20, P6, R27.reuse, R3.reuse, 0x1 ;  /* 0x000000031b147211 */ /* 0x0c1fe400078c08ff */
[----:B------:R-:W-:Y:S01]  /*58b0*/  ISETP.LT.AND P5, PT, R104, UR7, !P0 ;  /* 0x0000000768007c0c */ /* 0x000fe2000c7a1270 */
[C---:B--2---:R-:W-:Y:S01]  /*58c0*/  IMAD R13, R0.reuse, 0x2, R25 ;  /* 0x00000002000d7824 */ /* 0x044fe200078e0219 */
[-C--:B------:R-:W-:Y:S01]  /*58d0*/  LEA.HI.X.SX32 R21, R27, R28.reuse, 0x1, P6 ;  /* 0x0000001c1b157211 */ /* 0x080fe200030f0eff */
[----:B------:R0:W-:Y:S01]  /*58e0*/  @P4 STG.E.U16 desc[UR14][R18.64], R15 ;  /* 0x0000000f12004986 */ /* 0x0001e2000c10150e */
[----:B------:R-:W-:Y:S01]  /*58f0*/  LEA R22, P6, R25, R3, 0x1 ;  /* 0x0000000319167211 */ /* 0x000fe200078c08ff */
[----:B-1----:R-:W-:Y:S01]  /*5900*/  IMAD R17, R0, 0x2, R13 ;  /* 0x0000000200117824 */ /* 0x002fe200078e020d */
[----:B------:R-:W-:Y:S01]  /*5910*/  PRMT R27, R15, 0x7632, R27 ;  /* 0x000076320f1b7816 */ /* 0x000fe2000000001b */
[----:B------:R1:W-:Y:S01]  /*5920*/  @P1 STG.E.U16 desc[UR14][R20.64], R24 ;  /* 0x0000001814001986 */ /* 0x0003e2000c10150e */
[----:B------:R-:W-:-:S02]  /*5930*/  LEA.HI.X.SX32 R23, R25, R28, 0x1, P6 ;  /* 0x0000001c19177211 */ /* 0x000fc400030f0eff */
[CC--:B------:R-:W-:Y:S02]  /*5940*/  LEA R12, P6, R13.reuse, R3.reuse, 0x1 ;  /* 0x000000030d0c7211 */ /* 0x0c0fe400078c08ff */
[----:B------:R-:W-:Y:S01]  /*5950*/  PRMT R25, R14, 0x7632, R25 ;  /* 0x000076320e197816 */ /* 0x000fe20000000019 */
[----:B------:R2:W-:Y:S01]  /*5960*/  @P2 STG.E.U16 desc[UR14][R22.64], R26 ;  /* 0x0000001a16002986 */ /* 0x0005e2000c10150e */
[-C--:B------:R-:W-:Y:S01]  /*5970*/  LEA.HI.X.SX32 R13, R13, R28.reuse, 0x1, P6 ;  /* 0x0000001c0d0d7211 */ /* 0x080fe200030f0eff */
[C---:B0-----:R-:W-:Y:S01]  /*5980*/  IMAD R19, R0.reuse, 0x2, R17 ;  /* 0x0000000200137824 */ /* 0x041fe200078e0211 */
[-C--:B------:R-:W-:Y:S02]  /*5990*/  LEA R14, P6, R17, R3.reuse, 0x1 ;  /* 0x00000003110e7211 */ /* 0x080fe400078c08ff */
[----:B------:R-:W-:Y:S01]  /*59a0*/  ISETP.LT.AND P3, PT, R103, UR7, !P0 ;  /* 0x0000000767007c0c */ /* 0x000fe2000c761270 */
[----:B-1----:R-:W-:Y:S01]  /*59b0*/  IMAD R21, R0, 0x2, R19 ;  /* 0x0000000200157824 */ /* 0x002fe200078e0213 */
[----:B------:R-:W-:Y:S01]  /*59c0*/  LEA.HI.X.SX32 R15, R17, R28, 0x1, P6 ;  /* 0x0000001c110f7211 */ /* 0x000fe200030f0eff */
[----:B------:R0:W-:Y:S01]  /*59d0*/  @P5 STG.E.U16 desc[UR14][R12.64], R25 ;  /* 0x000000190c005986 */ /* 0x0001e2000c10150e */
[----:B------:R-:W-:-:S02]  /*59e0*/  LEA R16, P6, R19, R3, 0x1 ;  /* 0x0000000313107211 */ /* 0x000fc400078c08ff */
[----:B------:R-:W-:Y:S01]  /*59f0*/  ISETP.LT.AND P4, PT, R102, UR7, !P0 ;  /* 0x0000000766007c0c */ /* 0x000fe2000c781270 */
[C---:B--2---:R-:W-:Y:S01]  /*5a00*/  IMAD R23, R0.reuse, 0x2, R21 ;  /* 0x0000000200177824 */ /* 0x044fe200078e0215 */
[-C--:B------:R-:W-:Y:S02]  /*5a10*/  LEA.HI.X.SX32 R17, R19, R28.reuse, 0x1, P6 ;  /* 0x0000001c13117211 */ /* 0x080fe400030f0eff */
[-C--:B------:R-:W-:Y:S02]  /*5a20*/  LEA R18, P6, R21, R3.reuse, 0x1 ;  /* 0x0000000315127211 */ /* 0x080fe400078c08ff */
[----:B------:R-:W-:Y:S01]  /*5a30*/  ISETP.LT.AND P1, PT, R101, UR7, !P0 ;  /* 0x0000000765007c0c */ /* 0x000fe2000c721270 */
[----:B------:R1:W-:Y:S01]  /*5a40*/  @P3 STG.E.U16 desc[UR14][R14.64], R27 ;  /* 0x0000001b0e003986 */ /* 0x0003e2000c10150e */
[----:B------:R-:W-:Y:S01]  /*5a50*/  LEA.HI.X.SX32 R19, R21, R28, 0x1, P6 ;  /* 0x0000001c15137211 */ /* 0x000fe200030f0eff */
[----:B------:R-:W-:Y:S01]  /*5a60*/  IMAD R21, R0, 0x2, R23 ;  /* 0x0000000200157824 */ /* 0x000fe200078e0217 */
[----:B0-----:R-:W-:Y:S01]  /*5a70*/  LEA R12, P6, R23, R3, 0x1 ;  /* 0x00000003170c7211 */ /* 0x001fe200078c08ff */
[----:B------:R-:W0:Y:S01]  /*5a80*/  LDS.128 R24, [R29+UR12] ;  /* 0x0000000c1d187984 */ /* 0x000e220008000c00 */
[----:B------:R-:W-:-:S02]  /*5a90*/  ISETP.LT.AND P2, PT, R100, UR7, !P0 ;  /* 0x0000000764007c0c */ /* 0x000fc4000c741270 */
[-C--:B------:R-:W-:Y:S01]  /*5aa0*/  LEA.HI.X.SX32 R13, R23, R28.reuse, 0x1, P6 ;  /* 0x0000001c170d7211 */ /* 0x080fe200030f0eff */
[C---:B------:R-:W-:Y:S01]  /*5ab0*/  IMAD R23, R0.reuse, 0x2, R21 ;  /* 0x0000000200177824 */ /* 0x040fe200078e0215 */
[----:B-----5:R2:W-:Y:S01]  /*5ac0*/  @P4 STG.E.U16 desc[UR14][R16.64], R8 ;  /* 0x0000000810004986 */ /* 0x0205e2000c10150e */
[----:B------:R-:W-:Y:S02]  /*5ad0*/  ISETP.LT.AND P5, PT, R99, UR7, !P0 ;  /* 0x0000000763007c0c */ /* 0x000fe4000c7a1270 */
[----:B-1----:R-:W-:Y:S01]  /*5ae0*/  LEA R14, P6, R21, R3, 0x1 ;  /* 0x00000003150e7211 */ /* 0x002fe200078c08ff */
[----:B------:R1:W-:Y:S01]  /*5af0*/  @P1 STG.E.U16 desc[UR14][R18.64], R9 ;  /* 0x0000000912001986 */ /* 0x0003e2000c10150e */
[----:B------:R-:W-:Y:S02]  /*5b00*/  PRMT R22, R9, 0x7632, R22 ;  /* 0x0000763209167816 */ /* 0x000fe40000000016 */
[----:B------:R-:W-:Y:S01]  /*5b10*/  LEA.HI.X.SX32 R15, R21, R28, 0x1, P6 ;  /* 0x0000001c150f7211 */ /* 0x000fe200030f0eff */
[----:B------:R-:W-:Y:S01]  /*5b20*/  IMAD R21, R0, 0x2, R23 ;  /* 0x0000000200157824 */ /* 0x000fe200078e0217 */
[----:B------:R-:W-:Y:S01]  /*5b30*/  ISETP.LT.AND P3, PT, R98, UR7, !P0 ;  /* 0x0000000762007c0c */ /* 0x000fe2000c761270 */
[----:B------:R3:W-:Y:S01]  /*5b40*/  @P2 STG.E.U16 desc[UR14][R12.64], R10 ;  /* 0x0000000a0c002986 */ /* 0x0007e2000c10150e */
[----:B------:R-:W-:-:S02]  /*5b50*/  PRMT R20, R8, 0x7632, R20 ;  /* 0x0000763208147816 */ /* 0x000fc40000000014 */
[-C--:B--2---:R-:W-:Y:S01]  /*5b60*/  LEA R16, P6, R23, R3.reuse, 0x1 ;  /* 0x0000000317107211 */ /* 0x084fe200078c08ff */
[----:B------:R2:W-:Y:S01]  /*5b70*/  @P5 STG.E.U16 desc[UR14][R14.64], R11 ;  /* 0x0000000b0e005986 */ /* 0x0005e2000c10150e */
[----:B------:R-:W-:Y:S01]  /*5b80*/  ISETP.LT.AND P4, PT, R97, UR7, !P0 ;  /* 0x0000000761007c0c */ /* 0x000fe2000c781270 */
[----:B-1----:R-:W-:Y:S01]  /*5b90*/  IMAD R9, R0, 0x2, R21 ;  /* 0x0000000200097824 */ /* 0x002fe200078e0215 */
[-C--:B------:R-:W-:Y:S02]  /*5ba0*/  LEA.HI.X.SX32 R17, R23, R28.reuse, 0x1, P6 ;  /* 0x0000001c17117211 */ /* 0x080fe400030f0eff */
[CC--:B------:R-:W-:Y:S02]  /*5bb0*/  LEA R18, P6, R21.reuse, R3.reuse, 0x1 ;  /* 0x0000000315127211 */ /* 0x0c0fe400078c08ff */
[----:B------:R-:W-:Y:S01]  /*5bc0*/  ISETP.LT.AND P1, PT, R96, UR7, !P0 ;  /* 0x0000000760007c0c */ /* 0x000fe2000c721270 */
[C---:B---3--:R-:W-:Y:S01]  /*5bd0*/  IMAD R13, R0.reuse, 0x2, R9 ;  /* 0x00000002000d7824 */ /* 0x048fe200078e0209 */
[-C--:B------:R-:W-:Y:S01]  /*5be0*/  LEA.HI.X.SX32 R19, R21, R28.reuse, 0x1, P6 ;  /* 0x0000001c15137211 */ /* 0x080fe200030f0eff */
[----:B------:R1:W-:Y:S01]  /*5bf0*/  @P3 STG.E.U16 desc[UR14][R16.64], R20 ;  /* 0x0000001410003986 */ /* 0x0003e2000c10150e */
[C---:B------:R-:W-:Y:S01]  /*5c00*/  LEA R8, P6, R9.reuse, R3, 0x1 ;  /* 0x0000000309087211 */ /* 0x040fe200078c08ff */
[----:B--2---:R-:W-:Y:S01]  /*5c10*/  IMAD R15, R0, 0x2, R13 ;  /* 0x00000002000f7824 */ /* 0x004fe200078e020d */
[----:B------:R-:W-:Y:S01]  /*5c20*/  PRMT R21, R10, 0x7632, R21 ;  /* 0x000076320a157816 */ /* 0x000fe20000000015 */
[----:B------:R2:W-:Y:S01]  /*5c30*/  @P4 STG.E.U16 desc[UR14][R18.64], R22 ;  /* 0x0000001612004986 */ /* 0x0005e2000c10150e */
[----:B------:R-:W-:-:S02]  /*5c40*/  LEA.HI.X.SX32 R9, R9, R28, 0x1, P6 ;  /* 0x0000001c09097211 */ /* 0x000fc400030f0eff */
[-C--:B------:R-:W-:Y:S02]  /*5c50*/  LEA R10, P6, R13, R3.reuse, 0x1 ;  /* 0x000000030d0a7211 */ /* 0x080fe400078c08ff */
[----:B------:R-:W-:Y:S01]  /*5c60*/  PRMT R23, R11, 0x7632, R23 ;  /* 0x000076320b177816 */ /* 0x000fe20000000017 */
[----:B------:R3:W-:Y:S01]  /*5c70*/  @P1 STG.E.U16 desc[UR14][R8.64], R21 ;  /* 0x0000001508001986 */ /* 0x0007e2000c10150e */
[-C--:B------:R-:W-:Y:S01]  /*5c80*/  LEA.HI.X.SX32 R11, R13, R28.reuse, 0x1, P6 ;  /* 0x0000001c0d0b7211 */ /* 0x080fe200030f0eff */
[C---:B-1----:R-:W-:Y:S01]  /*5c90*/  IMAD R17, R0.reuse, 0x2, R15 ;  /* 0x0000000200117824 */ /* 0x042fe200078e020f */
[----:B------:R-:W-:Y:S02]  /*5ca0*/  LEA R12, P6, R15, R3, 0x1 ;  /* 0x000000030f0c7211 */ /* 0x000fe400078c08ff */
[----:B------:R-:W-:Y:S01]  /*5cb0*/  ISETP.LT.AND P2, PT, R95, UR7, !P0 ;  /* 0x000000075f007c0c */ /* 0x000fe2000c741270 */
[----:B--2---:R-:W-:Y:S01]  /*5cc0*/  IMAD R19, R0, 0x2, R17 ;  /* 0x0000000200137824 */ /* 0x004fe200078e0211 */
[----:B------:R-:W-:-:S02]  /*5cd0*/  LEA.HI.X.SX32 R13, R15, R28, 0x1, P6 ;  /* 0x0000001c0f0d7211 */ /* 0x000fc400030f0eff */
[CC--:B------:R-:W-:Y:S02]  /*5ce0*/  LEA R14, P6, R17.reuse, R3.reuse, 0x1 ;  /* 0x00000003110e7211 */ /* 0x0c0fe400078c08ff */
[----:B------:R-:W-:Y:S02]  /*5cf0*/  ISETP.LT.AND P5, PT, R94, UR7, !P0 ;  /* 0x000000075e007c0c */ /* 0x000fe4000c7a1270 */
[----:B------:R-:W-:Y:S01]  /*5d00*/  LEA.HI.X.SX32 R15, R17, R28, 0x1, P6 ;  /* 0x0000001c110f7211 */ /* 0x000fe200030f0eff */
[----:B------:R-:W-:Y:S01]  /*5d10*/  IMAD R17, R0, 0x2, R19 ;  /* 0x0000000200117824 */ /* 0x000fe200078e0213 */
[----:B------:R-:W-:Y:S02]  /*5d20*/  ISETP.LT.AND P3, PT, R92, UR7, !P0 ;  /* 0x000000075c007c0c */ /* 0x000fe4000c761270 */
[----:B---3--:R-:W-:Y:S01]  /*5d30*/  LEA R8, P6, R19, R3, 0x1 ;  /* 0x0000000313087211 */ /* 0x008fe200078c08ff */
[----:B------:R1:W-:Y:S01]  /*5d40*/  @P2 STG.E.U16 desc[UR14][R10.64], R23 ;  /* 0x000000170a002986 */ /* 0x0003e2000c10150e */
[----:B------:R-:W-:-:S02]  /*5d50*/  ISETP.LT.AND P4, PT, R90, UR7, !P0 ;  /* 0x000000075a007c0c */ /* 0x000fc4000c781270 */
[----:B------:R-:W-:Y:S01]  /*5d60*/  LEA.HI.X.SX32 R9, R19, R28, 0x1, P6 ;  /* 0x0000001c13097211 */ /* 0x000fe200030f0eff */
[----:B------:R-:W-:Y:S01]  /*5d70*/  IMAD R19, R0, 0x2, R17 ;  /* 0x0000000200137824 */ /* 0x000fe200078e0211 */
[----:B------:R-:W-:Y:S01]  /*5d80*/  ISETP.LT.AND P1, PT, R88, UR7, !P0 ;  /* 0x0000000758007c0c */ /* 0x000fe2000c721270 */
[----:B------:R2:W-:Y:S01]  /*5d90*/  @P5 STG.E.U16 desc[UR14][R12.64], R4 ;  /* 0x000000040c005986 */ /* 0x0005e2000c10150e */
[----:B------:R-:W-:Y:S02]  /*5da0*/  ISETP.LT.AND P2, PT, R86, UR7, !P0 ;  /* 0x0000000756007c0c */ /* 0x000fe4000c741270 */
[----:B------:R-:W-:Y:S01]  /*5db0*/  ISETP.LT.AND P5, PT, R84, UR7, !P0 ;  /* 0x0000000754007c0c */ /* 0x000fe2000c7a1270 */
[----:B------:R3:W-:Y:S01]  /*5dc0*/  @P3 STG.E.U16 desc[UR14][R14.64], R5 ;  /* 0x000000050e003986 */ /* 0x0007e2000c10150e */
[----:B------:R-:W-:Y:S02]  /*5dd0*/  PRMT R16, R7, 0x7632, R16 ;  /* 0x0000763207107816 */ /* 0x000fe40000000010 */
[----:B-1----:R-:W-:Y:S01]  /*5de0*/  LEA R10, P6, R17, R3, 0x1 ;  /* 0x00000003110a7211 */ /* 0x002fe200078c08ff */
[----:B------:R1:W-:Y:S01]  /*5df0*/  @P4 STG.E.U16 desc[UR14][R8.64], R6 ;  /* 0x0000000608004986 */ /* 0x0003e2000c10150e */
[----:B------:R-:W-:-:S02]  /*5e00*/  ISETP.LT.AND P3, PT, R78, UR7, !P0 ;  /* 0x000000074e007c0c */ /* 0x000fc4000c761270 */
[-C--:B------:R-:W-:Y:S01]  /*5e10*/  LEA.HI.X.SX32 R11, R17, R28.reuse, 0x1, P6 ;  /* 0x0000001c110b7211 */ /* 0x080fe200030f0eff */
[----:B------:R-:W-:Y:S01]  /*5e20*/  IMAD R17, R0, 0x2, R19 ;  /* 0x0000000200117824 */ /* 0x000fe200078e0213 */
[CC--:B--2---:R-:W-:Y:S02]  /*5e30*/  LEA R12, P6, R19.reuse, R3.reuse, 0x1 ;  /* 0x00000003130c7211 */ /* 0x0c4fe400078c08ff */
[----:B------:R-:W-:Y:S01]  /*5e40*/  ISETP.LT.AND P4, PT, R70, UR7, !P0 ;  /* 0x0000000746007c0c */ /* 0x000fe2000c781270 */
[----:B------:R-:W-:Y:S01]  /*5e50*/  @P1 STG.E.U16 desc[UR14][R10.64], R7 ;  /* 0x000000070a001986 */ /* 0x000fe2000c10150e */
[----:B---3--:R-:W-:Y:S02]  /*5e60*/  PRMT R15, R4, 0x7632, R15 ;  /* 0x00007632040f7816 */ /* 0x008fe4000000000f */
[----:B------:R-:W-:Y:S01]  /*5e70*/  LEA.HI.X.SX32 R13, R19, R28, 0x1, P6 ;  /* 0x0000001c130d7211 */ /* 0x000fe200030f0eff */
[----:B-1----:R-:W-:Y:S01]  /*5e80*/  IMAD R9, R0, 0x2, R17 ;  /* 0x0000000200097824 */ /* 0x002fe200078e0211 */
[----:B------:R-:W-:-:S02]  /*5e90*/  LEA R14, P6, R17, R3, 0x1 ;  /* 0x00000003110e7211 */ /* 0x000fc400078c08ff */
[----:B------:R-:W-:Y:S01]  /*5ea0*/  PRMT R5, R5, 0x7632, R5 ;  /* 0x0000763205057816 */ /* 0x000fe20000000005 */
[----:B------:R1:W-:Y:S01]  /*5eb0*/  @P2 STG.E.U16 desc[UR14][R12.64], R15 ;  /* 0x0000000f0c002986 */ /* 0x0003e2000c10150e */
[----:B------:R-:W-:Y:S02]  /*5ec0*/  ISETP.LT.AND P1, PT, R68, UR7, !P0 ;  /* 0x0000000744007c0c */ /* 0x000fe4000c721270 */
[----:B------:R-:W-:Y:S02]  /*5ed0*/  ISETP.LT.AND P2, PT, R62, UR7, !P0 ;  /* 0x000000073e007c0c */ /* 0x000fe4000c741270 */
[----:B-1----:R-:W-:Y:S01]  /*5ee0*/  LEA.HI.X.SX32 R15, R17, R28, 0x1, P6 ;  /* 0x0000001c110f7211 */ /* 0x002fe200030f0eff */
[----:B------:R-:W-:Y:S01]  /*5ef0*/  IMAD R17, R0, 0x2, R9 ;  /* 0x0000000200117824 */ /* 0x000fe200078e0209 */
[----:B------:R-:W-:Y:S02]  /*5f00*/  LEA R4, P6, R9, R3, 0x1 ;  /* 0x0000000309047211 */ /* 0x000fe400078c08ff */
[----:B------:R-:W-:Y:S01]  /*5f10*/  PRMT R12, R6, 0x7632, R12 ;  /* 0x00007632060c7816 */ /* 0x000fe2000000000c */
[----:B------:R-:W-:Y:S01]  /*5f20*/  IMAD R7, R0, 0x2, R17 ;  /* 0x0000000200077824 */ /* 0x000fe200078e0211 */
[----:B------:R1:W-:Y:S01]  /*5f30*/  @P5 STG.E.U16 desc[UR14][R14.64], R5 ;  /* 0x000000050e005986 */ /* 0x0003e2000c10150e */
[----:B------:R-:W-:-:S02]  /*5f40*/  ISETP.LT.AND P5, PT, R60, UR7, !P0 ;  /* 0x000000073c007c0c */ /* 0x000fc4000c7a1270 */
[----:B------:R-:W-:-:S04]  /*5f50*/  IMAD R11, R0, 0x2, R7 ;  /* 0x00000002000b7824 */ /* 0x000fc800078e0207 */
[----:B------:R-:W-:Y:S01]  /*5f60*/  IMAD R13, R0, 0x2, R11 ;  /* 0x00000002000d7824 */ /* 0x000fe200078e020b */
[----:B-1----:R-:W-:-:S03]  /*5f70*/  LEA.HI.X.SX32 R5, R9, R28, 0x1, P6 ;  /* 0x0000001c09057211 */ /* 0x002fc600030f0eff */
[C---:B------:R-:W-:Y:S01]  /*5f80*/  IMAD R15, R0.reuse, 0x2, R13 ;  /* 0x00000002000f7824 */ /* 0x040fe200078e020d */
[-C--:B------:R-:W-:Y:S01]  /*5f90*/  LEA R8, P6, R17, R3.reuse, 0x1 ;  /* 0x0000000311087211 */ /* 0x080fe200078c08ff */
[----:B------:R1:W-:Y:S01]  /*5fa0*/  @P3 STG.E.U16 desc[UR14][R4.64], R12 ;  /* 0x0000000c04003986 */ /* 0x0003e2000c10150e */
[-C--:B------:R-:W-:Y:S02]  /*5fb0*/  LEA R6, P3, R7, R3.reuse, 0x1 ;  /* 0x0000000307067211 */ /* 0x080fe400078608ff */
[-C--:B------:R-:W-:Y:S01]  /*5fc0*/  LEA.HI.X.SX32 R9, R17, R28.reuse, 0x1, P6 ;  /* 0x0000001c11097211 */ /* 0x080fe200030f0eff */
[C---:B------:R-:W-:Y:S01]  /*5fd0*/  IMAD R17, R0.reuse, 0x2, R15 ;  /* 0x0000000200117824 */ /* 0x040fe200078e020f */
[----:B------:R-:W-:Y:S02]  /*5fe0*/  LEA R10, P6, R11, R3, 0x1 ;  /* 0x000000030b0a7211 */ /* 0x000fe400078c08ff */
[-C--:B------:R-:W-:Y:S01]  /*5ff0*/  LEA.HI.X.SX32 R7, R7, R28.reuse, 0x1, P3 ;  /* 0x0000001c07077211 */ /* 0x080fe200018f0eff */
[----:B------:R-:W-:Y:S01]  /*6000*/  IMAD R19, R0, 0x2, R17 ;  /* 0x0000000200137824 */ /* 0x000fe200078e0211 */
[----:B------:R2:W-:Y:S01]  /*6010*/  @P4 STG.E.U16 desc[UR14][R8.64], R16 ;  /* 0x0000001008004986 */ /* 0x0005e2000c10150e */
[----:B------:R-:W-:-:S02]  /*6020*/  LEA.HI.X.SX32 R11, R11, R28, 0x1, P6 ;  /* 0x0000001c0b0b7211 */ /* 0x000fc400030f0eff */
[C---:B------:R-:W-:Y:S01]  /*6030*/  IMAD R21, R0.reuse, 0x2, R19 ;  /* 0x0000000200157824 */ /* 0x040fe200078e0213 */
[----:B0-----:R-:W-:Y:S01]  /*6040*/  @P1 STG.E.U16 desc[UR14][R6.64], R24 ;  /* 0x0000001806001986 */ /* 0x001fe2000c10150e */
[-C--:B-1----:R-:W-:Y:S02]  /*6050*/  LEA R4, P1, R13, R3.reuse, 0x1 ;  /* 0x000000030d047211 */ /* 0x082fe400078208ff */
[-C--:B------:R-:W-:Y:S01]  /*6060*/  LEA R12, P6, R17, R3.reuse, 0x1 ;  /* 0x00000003110c7211 */ /* 0x080fe200078c08ff */
[----:B------:R0:W-:Y:S01]  /*6070*/  @P2 STG.E.U16 desc[UR14][R10.64], R25 ;  /* 0x000000190a002986 */ /* 0x0001e2000c10150e */
[----:B------:R-:W-:Y:S01]  /*6080*/  LEA.HI.X.SX32 R5, R13, R28, 0x1, P1 ;  /* 0x0000001c0d057211 */ /* 0x000fe200008f0eff */
[----:B------:R-:W-:Y:S01]  /*6090*/  IMAD R0, R0, 0x2, R21 ;  /* 0x0000000200007824 */ /* 0x000fe200078e0215 */
[----:B------:R-:W-:Y:S02]  /*60a0*/  ISETP.LT.AND P4, PT, R54, UR7, !P0 ;  /* 0x0000000736007c0c */ /* 0x000fe4000c781270 */
[----:B--2---:R-:W-:Y:S01]  /*60b0*/  LEA R8, P2, R15, R3, 0x1 ;  /* 0x000000030f087211 */ /* 0x004fe200078408ff */
[----:B------:R1:W-:Y:S01]  /*60c0*/  @P5 STG.E.U16 desc[UR14][R4.64], R26 ;  /* 0x0000001a04005986 */ /* 0x0003e2000c10150e */
[----:B------:R-:W-:-:S02]  /*60d0*/  ISETP.LT.AND P3, PT, R52, UR7, !P0 ;  /* 0x0000000734007c0c */ /* 0x000fc4000c761270 */
[-C--:B------:R-:W-:Y:S02]  /*60e0*/  LEA.HI.X.SX32 R9, R15, R28.reuse, 0x1, P2 ;  /* 0x0000001c0f097211 */ /* 0x080fe400010f0eff */
[----:B------:R-:W-:Y:S02]  /*60f0*/  ISETP.LT.AND P2, PT, R46, UR7, !P0 ;  /* 0x000000072e007c0c */ /* 0x000fe4000c741270 */
[----:B0-----:R-:W-:Y:S02]  /*6100*/  LEA R10, P1, R21, R3, 0x1 ;  /* 0x00000003150a7211 */ /* 0x001fe400078208ff */
[-C--:B------:R-:W-:Y:S01]  /*6110*/  LEA.HI.X.SX32 R13, R17, R28.reuse, 0x1, P6 ;  /* 0x0000001c110d7211 */ /* 0x080fe200030f0eff */
[----:B------:R0:W-:Y:S01]  /*6120*/  @P4 STG.E.U16 desc[UR14][R8.64], R27 ;  /* 0x0000001b08004986 */ /* 0x0001e2000c10150e */
[----:B------:R-:W-:Y:S02]  /*6130*/  LEA.HI.X.SX32 R11, R21, R28, 0x1, P1 ;  /* 0x0000001c150b7211 */ /* 0x000fe400008f0eff */
[----:B------:R-:W-:-:S02]  /*6140*/  ISETP.LT.AND P1, PT, R44, UR7, !P0 ;  /* 0x000000072c007c0c */ /* 0x000fc4000c721270 */
[CC--:B------:R-:W-:Y:S02]  /*6150*/  LEA R6, P6, R19.reuse, R3.reuse, 0x1 ;  /* 0x0000000313067211 */ /* 0x0c0fe400078c08ff */
[----:B------:R-:W-:Y:S02]  /*6160*/  ISETP.LT.AND P0, PT, R2, UR7, !P0 ;  /* 0x0000000702007c0c */ /* 0x000fe4000c701270 */
[----:B------:R-:W-:Y:S02]  /*6170*/  LEA.HI.X.SX32 R7, R19, R28, 0x1, P6 ;  /* 0x0000001c13077211 */ /* 0x000fe400030f0eff */
[----:B------:R-:W-:Y:S02]  /*6180*/  LEA R14, P6, R0, R3, 0x1 ;  /* 0x00000003000e7211 */ /* 0x000fe400078c08ff */
[----:B------:R-:W-:Y:S02]  /*6190*/  PRMT R24, R24, 0x7632, R24 ;  /* 0x0000763218187816 */ /* 0x000fe40000000018 */
[----:B------:R-:W-:-:S02]  /*61a0*/  PRMT R3, R25, 0x7632, R3 ;  /* 0x0000763219037816 */ /* 0x000fc40000000003 */
[----:B-1----:R-:W-:Y:S01]  /*61b0*/  PRMT R5, R26, 0x7632, R5 ;  /* 0x000076321a057816 */ /* 0x002fe20000000005 */
[----:B------:R0:W-:Y:S01]  /*61c0*/  @P3 STG.E.U16 desc[UR14][R12.64], R24 ;  /* 0x000000180c003986 */ /* 0x0001e2000c10150e */
[----:B------:R-:W-:-:S03]  /*61d0*/  LEA.HI.X.SX32 R15, R0, R28, 0x1, P6 ;  /* 0x0000001c000f7211 */ /* 0x000fc600030f0eff */
[----:B------:R0:W-:Y:S04]  /*61e0*/  @P2 STG.E.U16 desc[UR14][R6.64], R3 ;  /* 0x0000000306002986 */ /* 0x0001e8000c10150e */
[----:B------:R0:W-:Y:S01]  /*61f0*/  @P1 STG.E.U16 desc[UR14][R10.64], R5 ;  /* 0x000000050a001986 */ /* 0x0001e2000c10150e */
[----:B------:R-:W-:Y:S05]  /*6200*/  @!P0 EXIT ;  /* 0x000000000000894d */ /* 0x000fea0003800000 */
[----:B0-----:R-:W-:-:S05]  /*6210*/  PRMT R7, R27, 0x7632, R7 ;  /* 0x000076321b077816 */ /* 0x001fca0000000007 */
[----:B------:R-:W-:Y:S01]  /*6220*/  STG.E.U16 desc[UR14][R14.64], R7 ;  /* 0x000000070e007986 */ /* 0x000fe2000c10150e */
[----:B------:R-:W-:Y:S05]  /*6230*/  EXIT ;  /* 0x000000000000794d */ /* 0x000fea0003800000 */
.L_x_2:
[----:B------:R-:W-:-:S00]  /*6240*/  BRA `(.L_x_2) ;  /* 0xfffffffc00fc7947 */ /* 0x000fc0000383ffff */
[----:B------:R-:W-:-:S00]  /*6250*/  NOP ;  /* 0x0000000000007918 */ /* 0x000fc00000000000 */
        /* <DEDUP_REMOVED lines=10> */
.L_x_3:


//--------------------- .nv.shared.matmul_kernel  --------------------------
	.section	.nv.shared.matmul_kernel,"aw",@nobits
	.sectionflags	@""
	.align	16
	.zero		1024


//--------------------- .nv.shared.reserved.0     --------------------------
	.section	.nv.shared.reserved.0,"aw",@nobits
	.weak		__nv_reservedSMEM_offset_0_alias
	.size		__nv_reservedSMEM_offset_0_alias, 0, 0
	.other		__nv_reservedSMEM_offset_0_alias,@"STO_CUDA_RESERVED_SHARED STV_DEFAULT"
__nv_reservedSMEM_offset_0_alias:
	.zero		0


//--------------------- .nv.constant0.matmul_kernel --------------------------
	.section	.nv.constant0.matmul_kernel,"a",@progbits
	.sectionflags	@""
	.align	4
.nv.constant0.matmul_kernel:
	.zero		608


//--------------------- SYMBOLS --------------------------

	.type		.nv.reservedSmem.offset0,@object
	.size		.nv.reservedSmem.offset0,0x4
